//
// Generated by NVIDIA NVVM Compiler
//
// Compiler Build ID: CL-36424714
// Cuda compilation tools, release 13.0, V13.0.88
// Based on NVVM 20.0.0
//

.version 9.0
.target sm_100
.address_size 64

	// .globl	_Z11mat_mul_refPKfS0_S0_S0_Pfiii
.extern .func  (.param .b32 func_retval0) vprintf
(
	.param .b64 vprintf_param_0,
	.param .b64 vprintf_param_1
)
;
// _ZZ17custom_kernel_bakPKfS0_S0_S0_PfiiiE6A_tile has been demoted
// _ZZ17custom_kernel_bakPKfS0_S0_S0_PfiiiE6B_tile has been demoted
// _ZZ21custom_kernel_bak_bakPKfS0_S0_S0_PfiiiE6A_tile has been demoted
// _ZZ21custom_kernel_bak_bakPKfS0_S0_S0_PfiiiE6B_tile has been demoted
.global .align 1 .b8 $str[2] = {10};
.global .align 1 .b8 $str$1[4] = {37, 102, 32};

.visible .entry _Z11mat_mul_refPKfS0_S0_S0_Pfiii(
	.param .u64 .ptr .align 1 _Z11mat_mul_refPKfS0_S0_S0_Pfiii_param_0,
	.param .u64 .ptr .align 1 _Z11mat_mul_refPKfS0_S0_S0_Pfiii_param_1,
	.param .u64 .ptr .align 1 _Z11mat_mul_refPKfS0_S0_S0_Pfiii_param_2,
	.param .u64 .ptr .align 1 _Z11mat_mul_refPKfS0_S0_S0_Pfiii_param_3,
	.param .u64 .ptr .align 1 _Z11mat_mul_refPKfS0_S0_S0_Pfiii_param_4,
	.param .u32 _Z11mat_mul_refPKfS0_S0_S0_Pfiii_param_5,
	.param .u32 _Z11mat_mul_refPKfS0_S0_S0_Pfiii_param_6,
	.param .u32 _Z11mat_mul_refPKfS0_S0_S0_Pfiii_param_7
)
{
	.reg .pred 	%p<7>;
	.reg .b32 	%r<33>;
	.reg .b32 	%f<35>;
	.reg .b64 	%rd<29>;

	ld.param.u64 	%rd3, [_Z11mat_mul_refPKfS0_S0_S0_Pfiii_param_0];
	ld.param.u64 	%rd4, [_Z11mat_mul_refPKfS0_S0_S0_Pfiii_param_1];
	ld.param.u64 	%rd5, [_Z11mat_mul_refPKfS0_S0_S0_Pfiii_param_4];
	ld.param.u32 	%r15, [_Z11mat_mul_refPKfS0_S0_S0_Pfiii_param_5];
	ld.param.u32 	%r18, [_Z11mat_mul_refPKfS0_S0_S0_Pfiii_param_6];
	ld.param.u32 	%r17, [_Z11mat_mul_refPKfS0_S0_S0_Pfiii_param_7];
	mov.u32 	%r19, %tid.x;
	mov.u32 	%r20, %ntid.x;
	mov.u32 	%r21, %ctaid.x;
	mad.lo.s32 	%r1, %r20, %r21, %r19;
	mov.u32 	%r22, %tid.y;
	mov.u32 	%r23, %ntid.y;
	mov.u32 	%r24, %ctaid.y;
	mad.lo.s32 	%r25, %r23, %r24, %r22;
	setp.ge.s32 	%p1, %r1, %r15;
	setp.ge.s32 	%p2, %r25, %r18;
	or.pred  	%p3, %p1, %p2;
	@%p3 bra 	$L__BB0_7;
	setp.lt.s32 	%p4, %r17, 1;
	mov.f32 	%f34, 0f00000000;
	@%p4 bra 	$L__BB0_6;
	shl.b32 	%r3, %r18, 3;
	shl.b32 	%r4, %r15, 3;
	cvta.to.global.u64 	%rd1, %rd3;
	cvta.to.global.u64 	%rd2, %rd4;
	mov.f32 	%f34, 0f00000000;
	mov.b32 	%r29, 0;
	mul.wide.s32 	%rd10, %r15, 4;
	mul.wide.s32 	%rd12, %r18, 4;
$L__BB0_3:
	mad.lo.s32 	%r31, %r18, %r29, %r25;
	mad.lo.s32 	%r30, %r15, %r29, %r1;
	mov.f32 	%f33, 0f00000000;
	mov.b32 	%r32, 0;
$L__BB0_4:
	mul.wide.s32 	%rd6, %r30, 4;
	add.s64 	%rd7, %rd1, %rd6;
	ld.global.f32 	%f9, [%rd7];
	mul.wide.s32 	%rd8, %r31, 4;
	add.s64 	%rd9, %rd2, %rd8;
	ld.global.f32 	%f10, [%rd9];
	fma.rn.f32 	%f11, %f9, %f10, %f33;
	add.s64 	%rd11, %rd7, %rd10;
	ld.global.f32 	%f12, [%rd11];
	add.s64 	%rd13, %rd9, %rd12;
	ld.global.f32 	%f13, [%rd13];
	fma.rn.f32 	%f14, %f12, %f13, %f11;
	add.s64 	%rd14, %rd11, %rd10;
	ld.global.f32 	%f15, [%rd14];
	add.s64 	%rd15, %rd13, %rd12;
	ld.global.f32 	%f16, [%rd15];
	fma.rn.f32 	%f17, %f15, %f16, %f14;
	add.s64 	%rd16, %rd14, %rd10;
	ld.global.f32 	%f18, [%rd16];
	add.s64 	%rd17, %rd15, %rd12;
	ld.global.f32 	%f19, [%rd17];
	fma.rn.f32 	%f20, %f18, %f19, %f17;
	add.s64 	%rd18, %rd16, %rd10;
	ld.global.f32 	%f21, [%rd18];
	add.s64 	%rd19, %rd17, %rd12;
	ld.global.f32 	%f22, [%rd19];
	fma.rn.f32 	%f23, %f21, %f22, %f20;
	add.s64 	%rd20, %rd18, %rd10;
	ld.global.f32 	%f24, [%rd20];
	add.s64 	%rd21, %rd19, %rd12;
	ld.global.f32 	%f25, [%rd21];
	fma.rn.f32 	%f26, %f24, %f25, %f23;
	add.s64 	%rd22, %rd20, %rd10;
	ld.global.f32 	%f27, [%rd22];
	add.s64 	%rd23, %rd21, %rd12;
	ld.global.f32 	%f28, [%rd23];
	fma.rn.f32 	%f29, %f27, %f28, %f26;
	add.s64 	%rd24, %rd22, %rd10;
	ld.global.f32 	%f30, [%rd24];
	add.s64 	%rd25, %rd23, %rd12;
	ld.global.f32 	%f31, [%rd25];
	fma.rn.f32 	%f33, %f30, %f31, %f29;
	add.s32 	%r32, %r32, 8;
	add.s32 	%r31, %r31, %r3;
	add.s32 	%r30, %r30, %r4;
	setp.ne.s32 	%p5, %r32, 128;
	@%p5 bra 	$L__BB0_4;
	add.f32 	%f34, %f34, %f33;
	add.s32 	%r29, %r29, 128;
	setp.lt.s32 	%p6, %r29, %r17;
	@%p6 bra 	$L__BB0_3;
$L__BB0_6:
	mad.lo.s32 	%r28, %r18, %r1, %r25;
	cvta.to.global.u64 	%rd26, %rd5;
	mul.wide.s32 	%rd27, %r28, 4;
	add.s64 	%rd28, %rd26, %rd27;
	st.global.f32 	[%rd28], %f34;
$L__BB0_7:
	ret;

}
	// .globl	_Z17custom_kernel_bakPKfS0_S0_S0_Pfiii
.visible .entry _Z17custom_kernel_bakPKfS0_S0_S0_Pfiii(
	.param .u64 .ptr .align 1 _Z17custom_kernel_bakPKfS0_S0_S0_Pfiii_param_0,
	.param .u64 .ptr .align 1 _Z17custom_kernel_bakPKfS0_S0_S0_Pfiii_param_1,
	.param .u64 .ptr .align 1 _Z17custom_kernel_bakPKfS0_S0_S0_Pfiii_param_2,
	.param .u64 .ptr .align 1 _Z17custom_kernel_bakPKfS0_S0_S0_Pfiii_param_3,
	.param .u64 .ptr .align 1 _Z17custom_kernel_bakPKfS0_S0_S0_Pfiii_param_4,
	.param .u32 _Z17custom_kernel_bakPKfS0_S0_S0_Pfiii_param_5,
	.param .u32 _Z17custom_kernel_bakPKfS0_S0_S0_Pfiii_param_6,
	.param .u32 _Z17custom_kernel_bakPKfS0_S0_S0_Pfiii_param_7
)
{
	.reg .pred 	%p<7>;
	.reg .b32 	%r<57>;
	.reg .b32 	%f<111>;
	.reg .b64 	%rd<20>;
	// demoted variable
	.shared .align 4 .b8 _ZZ17custom_kernel_bakPKfS0_S0_S0_PfiiiE6A_tile[1024];
	// demoted variable
	.shared .align 4 .b8 _ZZ17custom_kernel_bakPKfS0_S0_S0_PfiiiE6B_tile[1024];
	ld.param.u32 	%r21, [_Z17custom_kernel_bakPKfS0_S0_S0_Pfiii_param_5];
	ld.param.u32 	%r24, [_Z17custom_kernel_bakPKfS0_S0_S0_Pfiii_param_6];
	mov.u32 	%r1, %tid.x;
	mov.u32 	%r25, %ntid.x;
	mov.u32 	%r26, %ctaid.x;
	mad.lo.s32 	%r2, %r25, %r26, %r1;
	mov.u32 	%r3, %tid.y;
	mov.u32 	%r27, %ntid.y;
	mov.u32 	%r28, %ctaid.y;
	mad.lo.s32 	%r29, %r27, %r28, %r3;
	setp.ge.s32 	%p1, %r2, %r21;
	setp.ge.s32 	%p2, %r29, %r24;
	or.pred  	%p3, %p1, %p2;
	@%p3 bra 	$L__BB1_7;
	ld.param.u32 	%r49, [_Z17custom_kernel_bakPKfS0_S0_S0_Pfiii_param_7];
	setp.lt.s32 	%p4, %r49, 1;
	mov.f32 	%f110, 0f00000000;
	@%p4 bra 	$L__BB1_6;
	mov.f32 	%f110, 0f00000000;
	mov.b32 	%r51, 0;
$L__BB1_3:
	add.s32 	%r32, %r1, %r51;
	add.s32 	%r33, %r32, 16;
	mad.lo.s32 	%r55, %r24, %r33, %r29;
	mad.lo.s32 	%r54, %r24, %r32, %r29;
	add.s32 	%r34, %r3, %r51;
	add.s32 	%r35, %r34, 16;
	mad.lo.s32 	%r53, %r21, %r35, %r2;
	mad.lo.s32 	%r52, %r21, %r34, %r2;
	mov.f32 	%f109, 0f00000000;
	mov.b32 	%r56, 0;
$L__BB1_4:
	ld.param.u64 	%rd18, [_Z17custom_kernel_bakPKfS0_S0_S0_Pfiii_param_1];
	ld.param.u64 	%rd17, [_Z17custom_kernel_bakPKfS0_S0_S0_Pfiii_param_0];
	cvta.to.global.u64 	%rd4, %rd17;
	mul.wide.s32 	%rd5, %r52, 4;
	add.s64 	%rd6, %rd4, %rd5;
	ld.global.f32 	%f9, [%rd6];
	shl.b32 	%r36, %r1, 6;
	mov.u32 	%r37, _ZZ17custom_kernel_bakPKfS0_S0_S0_PfiiiE6A_tile;
	add.s32 	%r38, %r37, %r36;
	shl.b32 	%r39, %r3, 2;
	add.s32 	%r40, %r38, %r39;
	st.shared.f32 	[%r40], %f9;
	cvta.to.global.u64 	%rd7, %rd18;
	mul.wide.s32 	%rd8, %r54, 4;
	add.s64 	%rd9, %rd7, %rd8;
	ld.global.f32 	%f10, [%rd9];
	shl.b32 	%r41, %r3, 6;
	mov.u32 	%r42, _ZZ17custom_kernel_bakPKfS0_S0_S0_PfiiiE6B_tile;
	add.s32 	%r43, %r42, %r41;
	shl.b32 	%r44, %r1, 2;
	add.s32 	%r45, %r43, %r44;
	st.shared.f32 	[%r45], %f10;
	bar.sync 	0;
	ld.shared.f32 	%f11, [%r38];
	ld.shared.f32 	%f12, [%r43];
	fma.rn.f32 	%f13, %f11, %f12, %f109;
	ld.shared.f32 	%f14, [%r38+4];
	ld.shared.f32 	%f15, [%r43+4];
	fma.rn.f32 	%f16, %f14, %f15, %f13;
	ld.shared.f32 	%f17, [%r38+8];
	ld.shared.f32 	%f18, [%r43+8];
	fma.rn.f32 	%f19, %f17, %f18, %f16;
	ld.shared.f32 	%f20, [%r38+12];
	ld.shared.f32 	%f21, [%r43+12];
	fma.rn.f32 	%f22, %f20, %f21, %f19;
	ld.shared.f32 	%f23, [%r38+16];
	ld.shared.f32 	%f24, [%r43+16];
	fma.rn.f32 	%f25, %f23, %f24, %f22;
	ld.shared.f32 	%f26, [%r38+20];
	ld.shared.f32 	%f27, [%r43+20];
	fma.rn.f32 	%f28, %f26, %f27, %f25;
	ld.shared.f32 	%f29, [%r38+24];
	ld.shared.f32 	%f30, [%r43+24];
	fma.rn.f32 	%f31, %f29, %f30, %f28;
	ld.shared.f32 	%f32, [%r38+28];
	ld.shared.f32 	%f33, [%r43+28];
	fma.rn.f32 	%f34, %f32, %f33, %f31;
	ld.shared.f32 	%f35, [%r38+32];
	ld.shared.f32 	%f36, [%r43+32];
	fma.rn.f32 	%f37, %f35, %f36, %f34;
	ld.shared.f32 	%f38, [%r38+36];
	ld.shared.f32 	%f39, [%r43+36];
	fma.rn.f32 	%f40, %f38, %f39, %f37;
	ld.shared.f32 	%f41, [%r38+40];
	ld.shared.f32 	%f42, [%r43+40];
	fma.rn.f32 	%f43, %f41, %f42, %f40;
	ld.shared.f32 	%f44, [%r38+44];
	ld.shared.f32 	%f45, [%r43+44];
	fma.rn.f32 	%f46, %f44, %f45, %f43;
	ld.shared.f32 	%f47, [%r38+48];
	ld.shared.f32 	%f48, [%r43+48];
	fma.rn.f32 	%f49, %f47, %f48, %f46;
	ld.shared.f32 	%f50, [%r38+52];
	ld.shared.f32 	%f51, [%r43+52];
	fma.rn.f32 	%f52, %f50, %f51, %f49;
	ld.shared.f32 	%f53, [%r38+56];
	ld.shared.f32 	%f54, [%r43+56];
	fma.rn.f32 	%f55, %f53, %f54, %f52;
	ld.shared.f32 	%f56, [%r38+60];
	ld.shared.f32 	%f57, [%r43+60];
	fma.rn.f32 	%f58, %f56, %f57, %f55;
	bar.sync 	0;
	mul.wide.s32 	%rd10, %r53, 4;
	add.s64 	%rd11, %rd4, %rd10;
	ld.global.f32 	%f59, [%rd11];
	st.shared.f32 	[%r40], %f59;
	mul.wide.s32 	%rd12, %r55, 4;
	add.s64 	%rd13, %rd7, %rd12;
	ld.global.f32 	%f60, [%rd13];
	st.shared.f32 	[%r45], %f60;
	bar.sync 	0;
	ld.shared.f32 	%f61, [%r38];
	ld.shared.f32 	%f62, [%r43];
	fma.rn.f32 	%f63, %f61, %f62, %f58;
	ld.shared.f32 	%f64, [%r38+4];
	ld.shared.f32 	%f65, [%r43+4];
	fma.rn.f32 	%f66, %f64, %f65, %f63;
	ld.shared.f32 	%f67, [%r38+8];
	ld.shared.f32 	%f68, [%r43+8];
	fma.rn.f32 	%f69, %f67, %f68, %f66;
	ld.shared.f32 	%f70, [%r38+12];
	ld.shared.f32 	%f71, [%r43+12];
	fma.rn.f32 	%f72, %f70, %f71, %f69;
	ld.shared.f32 	%f73, [%r38+16];
	ld.shared.f32 	%f74, [%r43+16];
	fma.rn.f32 	%f75, %f73, %f74, %f72;
	ld.shared.f32 	%f76, [%r38+20];
	ld.shared.f32 	%f77, [%r43+20];
	fma.rn.f32 	%f78, %f76, %f77, %f75;
	ld.shared.f32 	%f79, [%r38+24];
	ld.shared.f32 	%f80, [%r43+24];
	fma.rn.f32 	%f81, %f79, %f80, %f78;
	ld.shared.f32 	%f82, [%r38+28];
	ld.shared.f32 	%f83, [%r43+28];
	fma.rn.f32 	%f84, %f82, %f83, %f81;
	ld.shared.f32 	%f85, [%r38+32];
	ld.shared.f32 	%f86, [%r43+32];
	fma.rn.f32 	%f87, %f85, %f86, %f84;
	ld.shared.f32 	%f88, [%r38+36];
	ld.shared.f32 	%f89, [%r43+36];
	fma.rn.f32 	%f90, %f88, %f89, %f87;
	ld.shared.f32 	%f91, [%r38+40];
	ld.shared.f32 	%f92, [%r43+40];
	fma.rn.f32 	%f93, %f91, %f92, %f90;
	ld.shared.f32 	%f94, [%r38+44];
	ld.shared.f32 	%f95, [%r43+44];
	fma.rn.f32 	%f96, %f94, %f95, %f93;
	ld.shared.f32 	%f97, [%r38+48];
	ld.shared.f32 	%f98, [%r43+48];
	fma.rn.f32 	%f99, %f97, %f98, %f96;
	ld.shared.f32 	%f100, [%r38+52];
	ld.shared.f32 	%f101, [%r43+52];
	fma.rn.f32 	%f102, %f100, %f101, %f99;
	ld.shared.f32 	%f103, [%r38+56];
	ld.shared.f32 	%f104, [%r43+56];
	fma.rn.f32 	%f105, %f103, %f104, %f102;
	ld.shared.f32 	%f106, [%r38+60];
	ld.shared.f32 	%f107, [%r43+60];
	fma.rn.f32 	%f109, %f106, %f107, %f105;
	bar.sync 	0;
	add.s32 	%r56, %r56, 2;
	shl.b32 	%r46, %r24, 5;
	add.s32 	%r55, %r55, %r46;
	add.s32 	%r54, %r54, %r46;
	shl.b32 	%r47, %r21, 5;
	add.s32 	%r53, %r53, %r47;
	add.s32 	%r52, %r52, %r47;
	setp.ne.s32 	%p5, %r56, 8;
	@%p5 bra 	$L__BB1_4;
	ld.param.u32 	%r50, [_Z17custom_kernel_bakPKfS0_S0_S0_Pfiii_param_7];
	add.f32 	%f110, %f110, %f109;
	bar.sync 	0;
	add.s32 	%r51, %r51, 128;
	setp.lt.s32 	%p6, %r51, %r50;
	@%p6 bra 	$L__BB1_3;
$L__BB1_6:
	ld.param.u64 	%rd19, [_Z17custom_kernel_bakPKfS0_S0_S0_Pfiii_param_4];
	mad.lo.s32 	%r48, %r24, %r2, %r29;
	cvta.to.global.u64 	%rd14, %rd19;
	mul.wide.s32 	%rd15, %r48, 4;
	add.s64 	%rd16, %rd14, %rd15;
	st.global.f32 	[%rd16], %f110;
$L__BB1_7:
	ret;

}
	// .globl	_Z21custom_kernel_bak_bakPKfS0_S0_S0_Pfiii
.visible .entry _Z21custom_kernel_bak_bakPKfS0_S0_S0_Pfiii(
	.param .u64 .ptr .align 1 _Z21custom_kernel_bak_bakPKfS0_S0_S0_Pfiii_param_0,
	.param .u64 .ptr .align 1 _Z21custom_kernel_bak_bakPKfS0_S0_S0_Pfiii_param_1,
	.param .u64 .ptr .align 1 _Z21custom_kernel_bak_bakPKfS0_S0_S0_Pfiii_param_2,
	.param .u64 .ptr .align 1 _Z21custom_kernel_bak_bakPKfS0_S0_S0_Pfiii_param_3,
	.param .u64 .ptr .align 1 _Z21custom_kernel_bak_bakPKfS0_S0_S0_Pfiii_param_4,
	.param .u32 _Z21custom_kernel_bak_bakPKfS0_S0_S0_Pfiii_param_5,
	.param .u32 _Z21custom_kernel_bak_bakPKfS0_S0_S0_Pfiii_param_6,
	.param .u32 _Z21custom_kernel_bak_bakPKfS0_S0_S0_Pfiii_param_7
)
{
	.reg .pred 	%p<11>;
	.reg .b32 	%r<132>;
	.reg .b32 	%f<368>;
	.reg .b64 	%rd<48>;
	// demoted variable
	.shared .align 4 .b8 _ZZ21custom_kernel_bak_bakPKfS0_S0_S0_PfiiiE6A_tile[1024];
	// demoted variable
	.shared .align 4 .b8 _ZZ21custom_kernel_bak_bakPKfS0_S0_S0_PfiiiE6B_tile[1024];
	ld.param.u32 	%r39, [_Z21custom_kernel_bak_bakPKfS0_S0_S0_Pfiii_param_5];
	ld.param.u32 	%r42, [_Z21custom_kernel_bak_bakPKfS0_S0_S0_Pfiii_param_6];
	ld.param.u32 	%r41, [_Z21custom_kernel_bak_bakPKfS0_S0_S0_Pfiii_param_7];
	mov.u32 	%r1, %tid.x;
	mov.u32 	%r2, %tid.y;
	mov.u32 	%r43, %ctaid.x;
	mov.u32 	%r44, %ctaid.y;
	shl.b32 	%r3, %r43, 4;
	add.s32 	%r4, %r3, %r1;
	shl.b32 	%r45, %r44, 4;
	add.s32 	%r46, %r45, %r2;
	setp.ge.s32 	%p1, %r4, %r39;
	setp.ge.s32 	%p2, %r46, %r42;
	or.pred  	%p3, %p1, %p2;
	@%p3 bra 	$L__BB2_11;
	shr.s32 	%r47, %r41, 31;
	shr.u32 	%r48, %r47, 28;
	add.s32 	%r49, %r41, %r48;
	shr.s32 	%r6, %r49, 4;
	setp.lt.s32 	%p4, %r41, 16;
	mov.f32 	%f367, 0f00000000;
	@%p4 bra 	$L__BB2_10;
	add.s32 	%r51, %r6, -1;
	setp.lt.u32 	%p5, %r51, 3;
	mov.f32 	%f367, 0f00000000;
	mov.b32 	%r131, 0;
	@%p5 bra 	$L__BB2_5;
	ld.param.u32 	%r117, [_Z21custom_kernel_bak_bakPKfS0_S0_S0_Pfiii_param_5];
	and.b32  	%r131, %r6, 134217724;
	neg.s32 	%r129, %r131;
	add.s32 	%r53, %r46, 16;
	mad.lo.s32 	%r128, %r117, %r53, %r1;
	add.s32 	%r54, %r46, 32;
	mad.lo.s32 	%r127, %r117, %r54, %r1;
	add.s32 	%r55, %r46, 48;
	mad.lo.s32 	%r126, %r117, %r55, %r1;
	mad.lo.s32 	%r125, %r117, %r46, %r1;
	add.s32 	%r56, %r2, 16;
	mad.lo.s32 	%r57, %r117, %r56, %r1;
	add.s32 	%r124, %r57, %r3;
	add.s32 	%r58, %r2, 32;
	mad.lo.s32 	%r59, %r117, %r58, %r1;
	add.s32 	%r123, %r59, %r3;
	add.s32 	%r60, %r2, 48;
	mad.lo.s32 	%r61, %r117, %r60, %r1;
	add.s32 	%r122, %r61, %r3;
	mad.lo.s32 	%r62, %r2, %r117, %r1;
	add.s32 	%r121, %r62, %r3;
	mov.f32 	%f367, 0f00000000;
$L__BB2_4:
	.pragma "nounroll";
	ld.param.u32 	%r118, [_Z21custom_kernel_bak_bakPKfS0_S0_S0_Pfiii_param_5];
	ld.param.u64 	%rd44, [_Z21custom_kernel_bak_bakPKfS0_S0_S0_Pfiii_param_1];
	ld.param.u64 	%rd41, [_Z21custom_kernel_bak_bakPKfS0_S0_S0_Pfiii_param_0];
	cvta.to.global.u64 	%rd4, %rd41;
	mul.wide.s32 	%rd5, %r121, 4;
	add.s64 	%rd6, %rd4, %rd5;
	ld.global.f32 	%f14, [%rd6];
	shl.b32 	%r63, %r2, 6;
	mov.u32 	%r64, _ZZ21custom_kernel_bak_bakPKfS0_S0_S0_PfiiiE6A_tile;
	shl.b32 	%r65, %r1, 2;
	add.s32 	%r66, %r64, %r65;
	add.s32 	%r67, %r66, %r63;
	st.shared.f32 	[%r67], %f14;
	cvta.to.global.u64 	%rd7, %rd44;
	mul.wide.s32 	%rd8, %r125, 4;
	add.s64 	%rd9, %rd7, %rd8;
	ld.global.f32 	%f15, [%rd9];
	mov.u32 	%r68, _ZZ21custom_kernel_bak_bakPKfS0_S0_S0_PfiiiE6B_tile;
	add.s32 	%r69, %r68, %r63;
	add.s32 	%r70, %r69, %r65;
	st.shared.f32 	[%r70], %f15;
	bar.sync 	0;
	ld.shared.f32 	%f16, [%r66];
	mad.lo.s32 	%r71, %r2, -60, %r69;
	ld.shared.f32 	%f17, [%r71];
	fma.rn.f32 	%f18, %f16, %f17, %f367;
	ld.shared.f32 	%f19, [%r66+64];
	ld.shared.f32 	%f20, [%r71+64];
	fma.rn.f32 	%f21, %f19, %f20, %f18;
	ld.shared.f32 	%f22, [%r66+128];
	ld.shared.f32 	%f23, [%r71+128];
	fma.rn.f32 	%f24, %f22, %f23, %f21;
	ld.shared.f32 	%f25, [%r66+192];
	ld.shared.f32 	%f26, [%r71+192];
	fma.rn.f32 	%f27, %f25, %f26, %f24;
	ld.shared.f32 	%f28, [%r66+256];
	ld.shared.f32 	%f29, [%r71+256];
	fma.rn.f32 	%f30, %f28, %f29, %f27;
	ld.shared.f32 	%f31, [%r66+320];
	ld.shared.f32 	%f32, [%r71+320];
	fma.rn.f32 	%f33, %f31, %f32, %f30;
	ld.shared.f32 	%f34, [%r66+384];
	ld.shared.f32 	%f35, [%r71+384];
	fma.rn.f32 	%f36, %f34, %f35, %f33;
	ld.shared.f32 	%f37, [%r66+448];
	ld.shared.f32 	%f38, [%r71+448];
	fma.rn.f32 	%f39, %f37, %f38, %f36;
	ld.shared.f32 	%f40, [%r66+512];
	ld.shared.f32 	%f41, [%r71+512];
	fma.rn.f32 	%f42, %f40, %f41, %f39;
	ld.shared.f32 	%f43, [%r66+576];
	ld.shared.f32 	%f44, [%r71+576];
	fma.rn.f32 	%f45, %f43, %f44, %f42;
	ld.shared.f32 	%f46, [%r66+640];
	ld.shared.f32 	%f47, [%r71+640];
	fma.rn.f32 	%f48, %f46, %f47, %f45;
	ld.shared.f32 	%f49, [%r66+704];
	ld.shared.f32 	%f50, [%r71+704];
	fma.rn.f32 	%f51, %f49, %f50, %f48;
	ld.shared.f32 	%f52, [%r66+768];
	ld.shared.f32 	%f53, [%r71+768];
	fma.rn.f32 	%f54, %f52, %f53, %f51;
	ld.shared.f32 	%f55, [%r66+832];
	ld.shared.f32 	%f56, [%r71+832];
	fma.rn.f32 	%f57, %f55, %f56, %f54;
	ld.shared.f32 	%f58, [%r66+896];
	ld.shared.f32 	%f59, [%r71+896];
	fma.rn.f32 	%f60, %f58, %f59, %f57;
	ld.shared.f32 	%f61, [%r66+960];
	ld.shared.f32 	%f62, [%r71+960];
	fma.rn.f32 	%f63, %f61, %f62, %f60;
	bar.sync 	0;
	mul.wide.s32 	%rd10, %r124, 4;
	add.s64 	%rd11, %rd4, %rd10;
	ld.global.f32 	%f64, [%rd11];
	st.shared.f32 	[%r67], %f64;
	mul.wide.s32 	%rd12, %r128, 4;
	add.s64 	%rd13, %rd7, %rd12;
	ld.global.f32 	%f65, [%rd13];
	st.shared.f32 	[%r70], %f65;
	bar.sync 	0;
	ld.shared.f32 	%f66, [%r66];
	ld.shared.f32 	%f67, [%r71];
	fma.rn.f32 	%f68, %f66, %f67, %f63;
	ld.shared.f32 	%f69, [%r66+64];
	ld.shared.f32 	%f70, [%r71+64];
	fma.rn.f32 	%f71, %f69, %f70, %f68;
	ld.shared.f32 	%f72, [%r66+128];
	ld.shared.f32 	%f73, [%r71+128];
	fma.rn.f32 	%f74, %f72, %f73, %f71;
	ld.shared.f32 	%f75, [%r66+192];
	ld.shared.f32 	%f76, [%r71+192];
	fma.rn.f32 	%f77, %f75, %f76, %f74;
	ld.shared.f32 	%f78, [%r66+256];
	ld.shared.f32 	%f79, [%r71+256];
	fma.rn.f32 	%f80, %f78, %f79, %f77;
	ld.shared.f32 	%f81, [%r66+320];
	ld.shared.f32 	%f82, [%r71+320];
	fma.rn.f32 	%f83, %f81, %f82, %f80;
	ld.shared.f32 	%f84, [%r66+384];
	ld.shared.f32 	%f85, [%r71+384];
	fma.rn.f32 	%f86, %f84, %f85, %f83;
	ld.shared.f32 	%f87, [%r66+448];
	ld.shared.f32 	%f88, [%r71+448];
	fma.rn.f32 	%f89, %f87, %f88, %f86;
	ld.shared.f32 	%f90, [%r66+512];
	ld.shared.f32 	%f91, [%r71+512];
	fma.rn.f32 	%f92, %f90, %f91, %f89;
	ld.shared.f32 	%f93, [%r66+576];
	ld.shared.f32 	%f94, [%r71+576];
	fma.rn.f32 	%f95, %f93, %f94, %f92;
	ld.shared.f32 	%f96, [%r66+640];
	ld.shared.f32 	%f97, [%r71+640];
	fma.rn.f32 	%f98, %f96, %f97, %f95;
	ld.shared.f32 	%f99, [%r66+704];
	ld.shared.f32 	%f100, [%r71+704];
	fma.rn.f32 	%f101, %f99, %f100, %f98;
	ld.shared.f32 	%f102, [%r66+768];
	ld.shared.f32 	%f103, [%r71+768];
	fma.rn.f32 	%f104, %f102, %f103, %f101;
	ld.shared.f32 	%f105, [%r66+832];
	ld.shared.f32 	%f106, [%r71+832];
	fma.rn.f32 	%f107, %f105, %f106, %f104;
	ld.shared.f32 	%f108, [%r66+896];
	ld.shared.f32 	%f109, [%r71+896];
	fma.rn.f32 	%f110, %f108, %f109, %f107;
	ld.shared.f32 	%f111, [%r66+960];
	ld.shared.f32 	%f112, [%r71+960];
	fma.rn.f32 	%f113, %f111, %f112, %f110;
	bar.sync 	0;
	mul.wide.s32 	%rd14, %r123, 4;
	add.s64 	%rd15, %rd4, %rd14;
	ld.global.f32 	%f114, [%rd15];
	st.shared.f32 	[%r67], %f114;
	mul.wide.s32 	%rd16, %r127, 4;
	add.s64 	%rd17, %rd7, %rd16;
	ld.global.f32 	%f115, [%rd17];
	st.shared.f32 	[%r70], %f115;
	bar.sync 	0;
	ld.shared.f32 	%f116, [%r66];
	ld.shared.f32 	%f117, [%r71];
	fma.rn.f32 	%f118, %f116, %f117, %f113;
	ld.shared.f32 	%f119, [%r66+64];
	ld.shared.f32 	%f120, [%r71+64];
	fma.rn.f32 	%f121, %f119, %f120, %f118;
	ld.shared.f32 	%f122, [%r66+128];
	ld.shared.f32 	%f123, [%r71+128];
	fma.rn.f32 	%f124, %f122, %f123, %f121;
	ld.shared.f32 	%f125, [%r66+192];
	ld.shared.f32 	%f126, [%r71+192];
	fma.rn.f32 	%f127, %f125, %f126, %f124;
	ld.shared.f32 	%f128, [%r66+256];
	ld.shared.f32 	%f129, [%r71+256];
	fma.rn.f32 	%f130, %f128, %f129, %f127;
	ld.shared.f32 	%f131, [%r66+320];
	ld.shared.f32 	%f132, [%r71+320];
	fma.rn.f32 	%f133, %f131, %f132, %f130;
	ld.shared.f32 	%f134, [%r66+384];
	ld.shared.f32 	%f135, [%r71+384];
	fma.rn.f32 	%f136, %f134, %f135, %f133;
	ld.shared.f32 	%f137, [%r66+448];
	ld.shared.f32 	%f138, [%r71+448];
	fma.rn.f32 	%f139, %f137, %f138, %f136;
	ld.shared.f32 	%f140, [%r66+512];
	ld.shared.f32 	%f141, [%r71+512];
	fma.rn.f32 	%f142, %f140, %f141, %f139;
	ld.shared.f32 	%f143, [%r66+576];
	ld.shared.f32 	%f144, [%r71+576];
	fma.rn.f32 	%f145, %f143, %f144, %f142;
	ld.shared.f32 	%f146, [%r66+640];
	ld.shared.f32 	%f147, [%r71+640];
	fma.rn.f32 	%f148, %f146, %f147, %f145;
	ld.shared.f32 	%f149, [%r66+704];
	ld.shared.f32 	%f150, [%r71+704];
	fma.rn.f32 	%f151, %f149, %f150, %f148;
	ld.shared.f32 	%f152, [%r66+768];
	ld.shared.f32 	%f153, [%r71+768];
	fma.rn.f32 	%f154, %f152, %f153, %f151;
	ld.shared.f32 	%f155, [%r66+832];
	ld.shared.f32 	%f156, [%r71+832];
	fma.rn.f32 	%f157, %f155, %f156, %f154;
	ld.shared.f32 	%f158, [%r66+896];
	ld.shared.f32 	%f159, [%r71+896];
	fma.rn.f32 	%f160, %f158, %f159, %f157;
	ld.shared.f32 	%f161, [%r66+960];
	ld.shared.f32 	%f162, [%r71+960];
	fma.rn.f32 	%f163, %f161, %f162, %f160;
	bar.sync 	0;
	mul.wide.s32 	%rd18, %r122, 4;
	add.s64 	%rd19, %rd4, %rd18;
	ld.global.f32 	%f164, [%rd19];
	st.shared.f32 	[%r67], %f164;
	mul.wide.s32 	%rd20, %r126, 4;
	add.s64 	%rd21, %rd7, %rd20;
	ld.global.f32 	%f165, [%rd21];
	st.shared.f32 	[%r70], %f165;
	bar.sync 	0;
	ld.shared.f32 	%f166, [%r66];
	ld.shared.f32 	%f167, [%r71];
	fma.rn.f32 	%f168, %f166, %f167, %f163;
	ld.shared.f32 	%f169, [%r66+64];
	ld.shared.f32 	%f170, [%r71+64];
	fma.rn.f32 	%f171, %f169, %f170, %f168;
	ld.shared.f32 	%f172, [%r66+128];
	ld.shared.f32 	%f173, [%r71+128];
	fma.rn.f32 	%f174, %f172, %f173, %f171;
	ld.shared.f32 	%f175, [%r66+192];
	ld.shared.f32 	%f176, [%r71+192];
	fma.rn.f32 	%f177, %f175, %f176, %f174;
	ld.shared.f32 	%f178, [%r66+256];
	ld.shared.f32 	%f179, [%r71+256];
	fma.rn.f32 	%f180, %f178, %f179, %f177;
	ld.shared.f32 	%f181, [%r66+320];
	ld.shared.f32 	%f182, [%r71+320];
	fma.rn.f32 	%f183, %f181, %f182, %f180;
	ld.shared.f32 	%f184, [%r66+384];
	ld.shared.f32 	%f185, [%r71+384];
	fma.rn.f32 	%f186, %f184, %f185, %f183;
	ld.shared.f32 	%f187, [%r66+448];
	ld.shared.f32 	%f188, [%r71+448];
	fma.rn.f32 	%f189, %f187, %f188, %f186;
	ld.shared.f32 	%f190, [%r66+512];
	ld.shared.f32 	%f191, [%r71+512];
	fma.rn.f32 	%f192, %f190, %f191, %f189;
	ld.shared.f32 	%f193, [%r66+576];
	ld.shared.f32 	%f194, [%r71+576];
	fma.rn.f32 	%f195, %f193, %f194, %f192;
	ld.shared.f32 	%f196, [%r66+640];
	ld.shared.f32 	%f197, [%r71+640];
	fma.rn.f32 	%f198, %f196, %f197, %f195;
	ld.shared.f32 	%f199, [%r66+704];
	ld.shared.f32 	%f200, [%r71+704];
	fma.rn.f32 	%f201, %f199, %f200, %f198;
	ld.shared.f32 	%f202, [%r66+768];
	ld.shared.f32 	%f203, [%r71+768];
	fma.rn.f32 	%f204, %f202, %f203, %f201;
	ld.shared.f32 	%f205, [%r66+832];
	ld.shared.f32 	%f206, [%r71+832];
	fma.rn.f32 	%f207, %f205, %f206, %f204;
	ld.shared.f32 	%f208, [%r66+896];
	ld.shared.f32 	%f209, [%r71+896];
	fma.rn.f32 	%f210, %f208, %f209, %f207;
	ld.shared.f32 	%f211, [%r66+960];
	ld.shared.f32 	%f212, [%r71+960];
	fma.rn.f32 	%f367, %f211, %f212, %f210;
	bar.sync 	0;
	add.s32 	%r129, %r129, 4;
	shl.b32 	%r72, %r118, 6;
	add.s32 	%r128, %r128, %r72;
	add.s32 	%r127, %r127, %r72;
	add.s32 	%r126, %r126, %r72;
	add.s32 	%r125, %r125, %r72;
	add.s32 	%r124, %r124, %r72;
	add.s32 	%r123, %r123, %r72;
	add.s32 	%r122, %r122, %r72;
	add.s32 	%r121, %r121, %r72;
	setp.ne.s32 	%p6, %r129, 0;
	@%p6 bra 	$L__BB2_4;
$L__BB2_5:
	and.b32  	%r36, %r6, 3;
	setp.eq.s32 	%p7, %r36, 0;
	@%p7 bra 	$L__BB2_10;
	setp.eq.s32 	%p8, %r36, 1;
	@%p8 bra 	$L__BB2_8;
	ld.param.u32 	%r119, [_Z21custom_kernel_bak_bakPKfS0_S0_S0_Pfiii_param_5];
	ld.param.u64 	%rd45, [_Z21custom_kernel_bak_bakPKfS0_S0_S0_Pfiii_param_1];
	ld.param.u64 	%rd42, [_Z21custom_kernel_bak_bakPKfS0_S0_S0_Pfiii_param_0];
	shl.b32 	%r73, %r131, 4;
	add.s32 	%r74, %r73, %r2;
	mad.lo.s32 	%r75, %r74, %r119, %r4;
	cvta.to.global.u64 	%rd22, %rd42;
	mul.wide.s32 	%rd23, %r75, 4;
	add.s64 	%rd24, %rd22, %rd23;
	ld.global.f32 	%f214, [%rd24];
	shl.b32 	%r76, %r2, 6;
	mov.u32 	%r77, _ZZ21custom_kernel_bak_bakPKfS0_S0_S0_PfiiiE6A_tile;
	shl.b32 	%r78, %r1, 2;
	add.s32 	%r79, %r77, %r78;
	add.s32 	%r80, %r79, %r76;
	st.shared.f32 	[%r80], %f214;
	add.s32 	%r82, %r131, %r44;
	shl.b32 	%r83, %r82, 4;
	add.s32 	%r84, %r83, %r2;
	mad.lo.s32 	%r85, %r84, %r119, %r1;
	cvta.to.global.u64 	%rd25, %rd45;
	mul.wide.s32 	%rd26, %r85, 4;
	add.s64 	%rd27, %rd25, %rd26;
	ld.global.f32 	%f215, [%rd27];
	mov.u32 	%r86, _ZZ21custom_kernel_bak_bakPKfS0_S0_S0_PfiiiE6B_tile;
	add.s32 	%r87, %r86, %r76;
	add.s32 	%r88, %r87, %r78;
	st.shared.f32 	[%r88], %f215;
	bar.sync 	0;
	ld.shared.f32 	%f216, [%r79];
	mad.lo.s32 	%r89, %r2, -60, %r87;
	ld.shared.f32 	%f217, [%r89];
	fma.rn.f32 	%f218, %f216, %f217, %f367;
	ld.shared.f32 	%f219, [%r79+64];
	ld.shared.f32 	%f220, [%r89+64];
	fma.rn.f32 	%f221, %f219, %f220, %f218;
	ld.shared.f32 	%f222, [%r79+128];
	ld.shared.f32 	%f223, [%r89+128];
	fma.rn.f32 	%f224, %f222, %f223, %f221;
	ld.shared.f32 	%f225, [%r79+192];
	ld.shared.f32 	%f226, [%r89+192];
	fma.rn.f32 	%f227, %f225, %f226, %f224;
	ld.shared.f32 	%f228, [%r79+256];
	ld.shared.f32 	%f229, [%r89+256];
	fma.rn.f32 	%f230, %f228, %f229, %f227;
	ld.shared.f32 	%f231, [%r79+320];
	ld.shared.f32 	%f232, [%r89+320];
	fma.rn.f32 	%f233, %f231, %f232, %f230;
	ld.shared.f32 	%f234, [%r79+384];
	ld.shared.f32 	%f235, [%r89+384];
	fma.rn.f32 	%f236, %f234, %f235, %f233;
	ld.shared.f32 	%f237, [%r79+448];
	ld.shared.f32 	%f238, [%r89+448];
	fma.rn.f32 	%f239, %f237, %f238, %f236;
	ld.shared.f32 	%f240, [%r79+512];
	ld.shared.f32 	%f241, [%r89+512];
	fma.rn.f32 	%f242, %f240, %f241, %f239;
	ld.shared.f32 	%f243, [%r79+576];
	ld.shared.f32 	%f244, [%r89+576];
	fma.rn.f32 	%f245, %f243, %f244, %f242;
	ld.shared.f32 	%f246, [%r79+640];
	ld.shared.f32 	%f247, [%r89+640];
	fma.rn.f32 	%f248, %f246, %f247, %f245;
	ld.shared.f32 	%f249, [%r79+704];
	ld.shared.f32 	%f250, [%r89+704];
	fma.rn.f32 	%f251, %f249, %f250, %f248;
	ld.shared.f32 	%f252, [%r79+768];
	ld.shared.f32 	%f253, [%r89+768];
	fma.rn.f32 	%f254, %f252, %f253, %f251;
	ld.shared.f32 	%f255, [%r79+832];
	ld.shared.f32 	%f256, [%r89+832];
	fma.rn.f32 	%f257, %f255, %f256, %f254;
	ld.shared.f32 	%f258, [%r79+896];
	ld.shared.f32 	%f259, [%r89+896];
	fma.rn.f32 	%f260, %f258, %f259, %f257;
	ld.shared.f32 	%f261, [%r79+960];
	ld.shared.f32 	%f262, [%r89+960];
	fma.rn.f32 	%f263, %f261, %f262, %f260;
	bar.sync 	0;
	add.s32 	%r90, %r74, 16;
	mad.lo.s32 	%r91, %r90, %r119, %r4;
	mul.wide.s32 	%rd28, %r91, 4;
	add.s64 	%rd29, %rd22, %rd28;
	ld.global.f32 	%f264, [%rd29];
	st.shared.f32 	[%r80], %f264;
	add.s32 	%r92, %r84, 16;
	mad.lo.s32 	%r93, %r92, %r119, %r1;
	mul.wide.s32 	%rd30, %r93, 4;
	add.s64 	%rd31, %rd25, %rd30;
	ld.global.f32 	%f265, [%rd31];
	st.shared.f32 	[%r88], %f265;
	bar.sync 	0;
	ld.shared.f32 	%f266, [%r79];
	ld.shared.f32 	%f267, [%r89];
	fma.rn.f32 	%f268, %f266, %f267, %f263;
	ld.shared.f32 	%f269, [%r79+64];
	ld.shared.f32 	%f270, [%r89+64];
	fma.rn.f32 	%f271, %f269, %f270, %f268;
	ld.shared.f32 	%f272, [%r79+128];
	ld.shared.f32 	%f273, [%r89+128];
	fma.rn.f32 	%f274, %f272, %f273, %f271;
	ld.shared.f32 	%f275, [%r79+192];
	ld.shared.f32 	%f276, [%r89+192];
	fma.rn.f32 	%f277, %f275, %f276, %f274;
	ld.shared.f32 	%f278, [%r79+256];
	ld.shared.f32 	%f279, [%r89+256];
	fma.rn.f32 	%f280, %f278, %f279, %f277;
	ld.shared.f32 	%f281, [%r79+320];
	ld.shared.f32 	%f282, [%r89+320];
	fma.rn.f32 	%f283, %f281, %f282, %f280;
	ld.shared.f32 	%f284, [%r79+384];
	ld.shared.f32 	%f285, [%r89+384];
	fma.rn.f32 	%f286, %f284, %f285, %f283;
	ld.shared.f32 	%f287, [%r79+448];
	ld.shared.f32 	%f288, [%r89+448];
	fma.rn.f32 	%f289, %f287, %f288, %f286;
	ld.shared.f32 	%f290, [%r79+512];
	ld.shared.f32 	%f291, [%r89+512];
	fma.rn.f32 	%f292, %f290, %f291, %f289;
	ld.shared.f32 	%f293, [%r79+576];
	ld.shared.f32 	%f294, [%r89+576];
	fma.rn.f32 	%f295, %f293, %f294, %f292;
	ld.shared.f32 	%f296, [%r79+640];
	ld.shared.f32 	%f297, [%r89+640];
	fma.rn.f32 	%f298, %f296, %f297, %f295;
	ld.shared.f32 	%f299, [%r79+704];
	ld.shared.f32 	%f300, [%r89+704];
	fma.rn.f32 	%f301, %f299, %f300, %f298;
	ld.shared.f32 	%f302, [%r79+768];
	ld.shared.f32 	%f303, [%r89+768];
	fma.rn.f32 	%f304, %f302, %f303, %f301;
	ld.shared.f32 	%f305, [%r79+832];
	ld.shared.f32 	%f306, [%r89+832];
	fma.rn.f32 	%f307, %f305, %f306, %f304;
	ld.shared.f32 	%f308, [%r79+896];
	ld.shared.f32 	%f309, [%r89+896];
	fma.rn.f32 	%f310, %f308, %f309, %f307;
	ld.shared.f32 	%f311, [%r79+960];
	ld.shared.f32 	%f312, [%r89+960];
	fma.rn.f32 	%f367, %f311, %f312, %f310;
	bar.sync 	0;
	add.s32 	%r131, %r131, 2;
$L__BB2_8:
	and.b32  	%r94, %r6, 1;
	setp.eq.b32 	%p9, %r94, 1;
	not.pred 	%p10, %p9;
	@%p10 bra 	$L__BB2_10;
	ld.param.u32 	%r120, [_Z21custom_kernel_bak_bakPKfS0_S0_S0_Pfiii_param_5];
	ld.param.u64 	%rd46, [_Z21custom_kernel_bak_bakPKfS0_S0_S0_Pfiii_param_1];
	ld.param.u64 	%rd43, [_Z21custom_kernel_bak_bakPKfS0_S0_S0_Pfiii_param_0];
	shl.b32 	%r95, %r131, 4;
	add.s32 	%r96, %r95, %r2;
	mad.lo.s32 	%r97, %r96, %r120, %r4;
	cvta.to.global.u64 	%rd32, %rd43;
	mul.wide.s32 	%rd33, %r97, 4;
	add.s64 	%rd34, %rd32, %rd33;
	ld.global.f32 	%f313, [%rd34];
	shl.b32 	%r98, %r2, 6;
	mov.u32 	%r99, _ZZ21custom_kernel_bak_bakPKfS0_S0_S0_PfiiiE6A_tile;
	shl.b32 	%r100, %r1, 2;
	add.s32 	%r101, %r99, %r100;
	add.s32 	%r102, %r101, %r98;
	st.shared.f32 	[%r102], %f313;
	add.s32 	%r104, %r131, %r44;
	shl.b32 	%r105, %r104, 4;
	add.s32 	%r106, %r105, %r2;
	mad.lo.s32 	%r107, %r106, %r120, %r1;
	cvta.to.global.u64 	%rd35, %rd46;
	mul.wide.s32 	%rd36, %r107, 4;
	add.s64 	%rd37, %rd35, %rd36;
	ld.global.f32 	%f314, [%rd37];
	mov.u32 	%r108, _ZZ21custom_kernel_bak_bakPKfS0_S0_S0_PfiiiE6B_tile;
	add.s32 	%r109, %r108, %r98;
	add.s32 	%r110, %r109, %r100;
	st.shared.f32 	[%r110], %f314;
	bar.sync 	0;
	ld.shared.f32 	%f315, [%r101];
	mad.lo.s32 	%r111, %r2, -60, %r109;
	ld.shared.f32 	%f316, [%r111];
	fma.rn.f32 	%f317, %f315, %f316, %f367;
	ld.shared.f32 	%f318, [%r101+64];
	ld.shared.f32 	%f319, [%r111+64];
	fma.rn.f32 	%f320, %f318, %f319, %f317;
	ld.shared.f32 	%f321, [%r101+128];
	ld.shared.f32 	%f322, [%r111+128];
	fma.rn.f32 	%f323, %f321, %f322, %f320;
	ld.shared.f32 	%f324, [%r101+192];
	ld.shared.f32 	%f325, [%r111+192];
	fma.rn.f32 	%f326, %f324, %f325, %f323;
	ld.shared.f32 	%f327, [%r101+256];
	ld.shared.f32 	%f328, [%r111+256];
	fma.rn.f32 	%f329, %f327, %f328, %f326;
	ld.shared.f32 	%f330, [%r101+320];
	ld.shared.f32 	%f331, [%r111+320];
	fma.rn.f32 	%f332, %f330, %f331, %f329;
	ld.shared.f32 	%f333, [%r101+384];
	ld.shared.f32 	%f334, [%r111+384];
	fma.rn.f32 	%f335, %f333, %f334, %f332;
	ld.shared.f32 	%f336, [%r101+448];
	ld.shared.f32 	%f337, [%r111+448];
	fma.rn.f32 	%f338, %f336, %f337, %f335;
	ld.shared.f32 	%f339, [%r101+512];
	ld.shared.f32 	%f340, [%r111+512];
	fma.rn.f32 	%f341, %f339, %f340, %f338;
	ld.shared.f32 	%f342, [%r101+576];
	ld.shared.f32 	%f343, [%r111+576];
	fma.rn.f32 	%f344, %f342, %f343, %f341;
	ld.shared.f32 	%f345, [%r101+640];
	ld.shared.f32 	%f346, [%r111+640];
	fma.rn.f32 	%f347, %f345, %f346, %f344;
	ld.shared.f32 	%f348, [%r101+704];
	ld.shared.f32 	%f349, [%r111+704];
	fma.rn.f32 	%f350, %f348, %f349, %f347;
	ld.shared.f32 	%f351, [%r101+768];
	ld.shared.f32 	%f352, [%r111+768];
	fma.rn.f32 	%f353, %f351, %f352, %f350;
	ld.shared.f32 	%f354, [%r101+832];
	ld.shared.f32 	%f355, [%r111+832];
	fma.rn.f32 	%f356, %f354, %f355, %f353;
	ld.shared.f32 	%f357, [%r101+896];
	ld.shared.f32 	%f358, [%r111+896];
	fma.rn.f32 	%f359, %f357, %f358, %f356;
	ld.shared.f32 	%f360, [%r101+960];
	ld.shared.f32 	%f361, [%r111+960];
	fma.rn.f32 	%f367, %f360, %f361, %f359;
	bar.sync 	0;
$L__BB2_10:
	ld.param.u64 	%rd47, [_Z21custom_kernel_bak_bakPKfS0_S0_S0_Pfiii_param_4];
	mad.lo.s32 	%r116, %r42, %r4, %r46;
	cvta.to.global.u64 	%rd38, %rd47;
	mul.wide.u32 	%rd39, %r116, 4;
	add.s64 	%rd40, %rd38, %rd39;
	st.global.f32 	[%rd40], %f367;
$L__BB2_11:
	ret;

}
	// .globl	_Z13custom_kernelPKfS0_S0_S0_Pfiii
.visible .entry _Z13custom_kernelPKfS0_S0_S0_Pfiii(
	.param .u64 .ptr .align 1 _Z13custom_kernelPKfS0_S0_S0_Pfiii_param_0,
	.param .u64 .ptr .align 1 _Z13custom_kernelPKfS0_S0_S0_Pfiii_param_1,
	.param .u64 .ptr .align 1 _Z13custom_kernelPKfS0_S0_S0_Pfiii_param_2,
	.param .u64 .ptr .align 1 _Z13custom_kernelPKfS0_S0_S0_Pfiii_param_3,
	.param .u64 .ptr .align 1 _Z13custom_kernelPKfS0_S0_S0_Pfiii_param_4,
	.param .u32 _Z13custom_kernelPKfS0_S0_S0_Pfiii_param_5,
	.param .u32 _Z13custom_kernelPKfS0_S0_S0_Pfiii_param_6,
	.param .u32 _Z13custom_kernelPKfS0_S0_S0_Pfiii_param_7
)
{
	.local .align 8 .b8 	__local_depot3[8];
	.reg .b64 	%SP;
	.reg .b64 	%SPL;
	.reg .pred 	%p<25>;
	.reg .b32 	%r<111>;
	.reg .b32 	%f<53>;
	.reg .b64 	%rd<37>;
	.reg .b64 	%fd<17>;

	mov.u64 	%SPL, __local_depot3;
	cvta.local.u64 	%SP, %SPL;
	ld.param.u64 	%rd18, [_Z13custom_kernelPKfS0_S0_S0_Pfiii_param_0];
	ld.param.u32 	%r20, [_Z13custom_kernelPKfS0_S0_S0_Pfiii_param_5];
	ld.param.u32 	%r21, [_Z13custom_kernelPKfS0_S0_S0_Pfiii_param_6];
	ld.param.u32 	%r22, [_Z13custom_kernelPKfS0_S0_S0_Pfiii_param_7];
	cvta.to.global.u64 	%rd1, %rd18;
	mov.u32 	%r23, %tid.x;
	mov.u32 	%r24, %tid.y;
	mov.u32 	%r1, %ctaid.x;
	mov.u32 	%r25, %ctaid.y;
	shl.b32 	%r26, %r1, 4;
	add.s32 	%r2, %r26, %r23;
	shl.b32 	%r27, %r25, 4;
	add.s32 	%r3, %r27, %r24;
	mov.u32 	%r4, %ntid.x;
	mad.lo.s32 	%r5, %r24, %r4, %r23;
	setp.lt.s32 	%p1, %r22, 1;
	mov.f32 	%f51, 0f00000000;
	@%p1 bra 	$L__BB3_16;
	mul.wide.s32 	%rd19, %r20, 4;
	add.s64 	%rd2, %rd1, %rd19;
	add.s64 	%rd3, %rd2, %rd19;
	add.s64 	%rd4, %rd3, %rd19;
	add.s64 	%rd5, %rd4, %rd19;
	add.s64 	%rd6, %rd5, %rd19;
	add.s64 	%rd7, %rd6, %rd19;
	add.s64 	%rd8, %rd7, %rd19;
	mul.wide.s32 	%rd20, %r20, -24;
	add.s64 	%rd9, %rd8, %rd20;
	add.s64 	%rd10, %rd9, %rd19;
	add.s64 	%rd11, %rd10, %rd19;
	add.s64 	%rd12, %rd11, %rd19;
	add.s64 	%rd13, %rd12, %rd19;
	add.s64 	%rd14, %rd13, %rd19;
	add.s64 	%rd15, %rd14, %rd19;
	mov.f32 	%f51, 0f00000000;
	mov.b32 	%r104, 0;
	mov.u32 	%r105, %r104;
	mov.u32 	%r106, %r104;
$L__BB3_2:
	and.b32  	%r9, %r5, 7;
	setp.gt.u32 	%p2, %r5, 15;
	@%p2 bra 	$L__BB3_4;
	add.s32 	%r31, %r104, %r9;
	mad.lo.s32 	%r32, %r31, %r20, %r2;
	mul.wide.s32 	%rd24, %r32, 4;
	add.s64 	%rd25, %rd1, %rd24;
	ld.global.u32 	%r106, [%rd25];
	bra.uni 	$L__BB3_5;
$L__BB3_4:
	ld.param.u64 	%rd35, [_Z13custom_kernelPKfS0_S0_S0_Pfiii_param_1];
	add.s32 	%r29, %r104, %r9;
	mad.lo.s32 	%r30, %r29, %r21, %r3;
	cvta.to.global.u64 	%rd21, %rd35;
	mul.wide.s32 	%rd22, %r30, 4;
	add.s64 	%rd23, %rd21, %rd22;
	ld.global.u32 	%r105, [%rd23];
$L__BB3_5:
	or.b32  	%r35, %r104, %r2;
	or.b32  	%r36, %r35, %r3;
	setp.ne.s32 	%p3, %r36, 0;
	@%p3 bra 	$L__BB3_7;
	mov.u64 	%rd26, $str;
	cvta.global.u64 	%rd27, %rd26;
	{ // callseq 0, 0
	.param .b64 param0;
	st.param.b64 	[param0], %rd27;
	.param .b64 param1;
	st.param.b64 	[param1], 0;
	.param .b32 retval0;
	call.uni (retval0), 
	vprintf, 
	(
	param0, 
	param1
	);
	ld.param.b32 	%r37, [retval0];
	} // callseq 0
	ld.global.f32 	%f13, [%rd1];
	cvt.f64.f32 	%fd1, %f13;
	add.u64 	%rd28, %SP, 0;
	add.u64 	%rd29, %SPL, 0;
	st.local.f64 	[%rd29], %fd1;
	mov.u64 	%rd30, $str$1;
	cvta.global.u64 	%rd31, %rd30;
	{ // callseq 1, 0
	.param .b64 param0;
	st.param.b64 	[param0], %rd31;
	.param .b64 param1;
	st.param.b64 	[param1], %rd28;
	.param .b32 retval0;
	call.uni (retval0), 
	vprintf, 
	(
	param0, 
	param1
	);
	ld.param.b32 	%r39, [retval0];
	} // callseq 1
	ld.global.f32 	%f14, [%rd2];
	cvt.f64.f32 	%fd2, %f14;
	st.local.f64 	[%rd29], %fd2;
	{ // callseq 2, 0
	.param .b64 param0;
	st.param.b64 	[param0], %rd31;
	.param .b64 param1;
	st.param.b64 	[param1], %rd28;
	.param .b32 retval0;
	call.uni (retval0), 
	vprintf, 
	(
	param0, 
	param1
	);
	ld.param.b32 	%r41, [retval0];
	} // callseq 2
	ld.global.f32 	%f15, [%rd3];
	cvt.f64.f32 	%fd3, %f15;
	st.local.f64 	[%rd29], %fd3;
	{ // callseq 3, 0
	.param .b64 param0;
	st.param.b64 	[param0], %rd31;
	.param .b64 param1;
	st.param.b64 	[param1], %rd28;
	.param .b32 retval0;
	call.uni (retval0), 
	vprintf, 
	(
	param0, 
	param1
	);
	ld.param.b32 	%r43, [retval0];
	} // callseq 3
	ld.global.f32 	%f16, [%rd4];
	cvt.f64.f32 	%fd4, %f16;
	st.local.f64 	[%rd29], %fd4;
	{ // callseq 4, 0
	.param .b64 param0;
	st.param.b64 	[param0], %rd31;
	.param .b64 param1;
	st.param.b64 	[param1], %rd28;
	.param .b32 retval0;
	call.uni (retval0), 
	vprintf, 
	(
	param0, 
	param1
	);
	ld.param.b32 	%r45, [retval0];
	} // callseq 4
	ld.global.f32 	%f17, [%rd5];
	cvt.f64.f32 	%fd5, %f17;
	st.local.f64 	[%rd29], %fd5;
	{ // callseq 5, 0
	.param .b64 param0;
	st.param.b64 	[param0], %rd31;
	.param .b64 param1;
	st.param.b64 	[param1], %rd28;
	.param .b32 retval0;
	call.uni (retval0), 
	vprintf, 
	(
	param0, 
	param1
	);
	ld.param.b32 	%r47, [retval0];
	} // callseq 5
	ld.global.f32 	%f18, [%rd6];
	cvt.f64.f32 	%fd6, %f18;
	st.local.f64 	[%rd29], %fd6;
	{ // callseq 6, 0
	.param .b64 param0;
	st.param.b64 	[param0], %rd31;
	.param .b64 param1;
	st.param.b64 	[param1], %rd28;
	.param .b32 retval0;
	call.uni (retval0), 
	vprintf, 
	(
	param0, 
	param1
	);
	ld.param.b32 	%r49, [retval0];
	} // callseq 6
	ld.global.f32 	%f19, [%rd7];
	cvt.f64.f32 	%fd7, %f19;
	st.local.f64 	[%rd29], %fd7;
	{ // callseq 7, 0
	.param .b64 param0;
	st.param.b64 	[param0], %rd31;
	.param .b64 param1;
	st.param.b64 	[param1], %rd28;
	.param .b32 retval0;
	call.uni (retval0), 
	vprintf, 
	(
	param0, 
	param1
	);
	ld.param.b32 	%r51, [retval0];
	} // callseq 7
	ld.global.f32 	%f20, [%rd8];
	cvt.f64.f32 	%fd8, %f20;
	st.local.f64 	[%rd29], %fd8;
	{ // callseq 8, 0
	.param .b64 param0;
	st.param.b64 	[param0], %rd31;
	.param .b64 param1;
	st.param.b64 	[param1], %rd28;
	.param .b32 retval0;
	call.uni (retval0), 
	vprintf, 
	(
	param0, 
	param1
	);
	ld.param.b32 	%r53, [retval0];
	} // callseq 8
	{ // callseq 9, 0
	.param .b64 param0;
	st.param.b64 	[param0], %rd27;
	.param .b64 param1;
	st.param.b64 	[param1], 0;
	.param .b32 retval0;
	call.uni (retval0), 
	vprintf, 
	(
	param0, 
	param1
	);
	ld.param.b32 	%r55, [retval0];
	} // callseq 9
	ld.global.f32 	%f21, [%rd1+4];
	cvt.f64.f32 	%fd9, %f21;
	st.local.f64 	[%rd29], %fd9;
	{ // callseq 10, 0
	.param .b64 param0;
	st.param.b64 	[param0], %rd31;
	.param .b64 param1;
	st.param.b64 	[param1], %rd28;
	.param .b32 retval0;
	call.uni (retval0), 
	vprintf, 
	(
	param0, 
	param1
	);
	ld.param.b32 	%r57, [retval0];
	} // callseq 10
	ld.global.f32 	%f22, [%rd9+4];
	cvt.f64.f32 	%fd10, %f22;
	st.local.f64 	[%rd29], %fd10;
	{ // callseq 11, 0
	.param .b64 param0;
	st.param.b64 	[param0], %rd31;
	.param .b64 param1;
	st.param.b64 	[param1], %rd28;
	.param .b32 retval0;
	call.uni (retval0), 
	vprintf, 
	(
	param0, 
	param1
	);
	ld.param.b32 	%r59, [retval0];
	} // callseq 11
	ld.global.f32 	%f23, [%rd10+4];
	cvt.f64.f32 	%fd11, %f23;
	st.local.f64 	[%rd29], %fd11;
	{ // callseq 12, 0
	.param .b64 param0;
	st.param.b64 	[param0], %rd31;
	.param .b64 param1;
	st.param.b64 	[param1], %rd28;
	.param .b32 retval0;
	call.uni (retval0), 
	vprintf, 
	(
	param0, 
	param1
	);
	ld.param.b32 	%r61, [retval0];
	} // callseq 12
	ld.global.f32 	%f24, [%rd11+4];
	cvt.f64.f32 	%fd12, %f24;
	st.local.f64 	[%rd29], %fd12;
	{ // callseq 13, 0
	.param .b64 param0;
	st.param.b64 	[param0], %rd31;
	.param .b64 param1;
	st.param.b64 	[param1], %rd28;
	.param .b32 retval0;
	call.uni (retval0), 
	vprintf, 
	(
	param0, 
	param1
	);
	ld.param.b32 	%r63, [retval0];
	} // callseq 13
	ld.global.f32 	%f25, [%rd12+4];
	cvt.f64.f32 	%fd13, %f25;
	st.local.f64 	[%rd29], %fd13;
	{ // callseq 14, 0
	.param .b64 param0;
	st.param.b64 	[param0], %rd31;
	.param .b64 param1;
	st.param.b64 	[param1], %rd28;
	.param .b32 retval0;
	call.uni (retval0), 
	vprintf, 
	(
	param0, 
	param1
	);
	ld.param.b32 	%r65, [retval0];
	} // callseq 14
	ld.global.f32 	%f26, [%rd13+4];
	cvt.f64.f32 	%fd14, %f26;
	st.local.f64 	[%rd29], %fd14;
	{ // callseq 15, 0
	.param .b64 param0;
	st.param.b64 	[param0], %rd31;
	.param .b64 param1;
	st.param.b64 	[param1], %rd28;
	.param .b32 retval0;
	call.uni (retval0), 
	vprintf, 
	(
	param0, 
	param1
	);
	ld.param.b32 	%r67, [retval0];
	} // callseq 15
	ld.global.f32 	%f27, [%rd14+4];
	cvt.f64.f32 	%fd15, %f27;
	st.local.f64 	[%rd29], %fd15;
	{ // callseq 16, 0
	.param .b64 param0;
	st.param.b64 	[param0], %rd31;
	.param .b64 param1;
	st.param.b64 	[param1], %rd28;
	.param .b32 retval0;
	call.uni (retval0), 
	vprintf, 
	(
	param0, 
	param1
	);
	ld.param.b32 	%r69, [retval0];
	} // callseq 16
	ld.global.f32 	%f28, [%rd15+4];
	cvt.f64.f32 	%fd16, %f28;
	st.local.f64 	[%rd29], %fd16;
	{ // callseq 17, 0
	.param .b64 param0;
	st.param.b64 	[param0], %rd31;
	.param .b64 param1;
	st.param.b64 	[param1], %rd28;
	.param .b32 retval0;
	call.uni (retval0), 
	vprintf, 
	(
	param0, 
	param1
	);
	ld.param.b32 	%r71, [retval0];
	} // callseq 17
	{ // callseq 18, 0
	.param .b64 param0;
	st.param.b64 	[param0], %rd27;
	.param .b64 param1;
	st.param.b64 	[param1], 0;
	.param .b32 retval0;
	call.uni (retval0), 
	vprintf, 
	(
	param0, 
	param1
	);
	ld.param.b32 	%r73, [retval0];
	} // callseq 18
$L__BB3_7:
	setp.eq.s32 	%p4, %r1, 0;
	@%p4 bra 	$L__BB3_15;
	setp.lt.u32 	%p5, %r1, 4;
	mov.b32 	%r110, 0;
	@%p5 bra 	$L__BB3_11;
	mov.b32 	%r109, 0;
$L__BB3_10:
	shfl.sync.idx.b32	%r77|%p6, %r106, %r109, 31, -1;
	mov.b32 	%f30, %r77;
	add.s32 	%r78, %r109, 16;
	shfl.sync.idx.b32	%r79|%p7, %r105, %r78, 31, -1;
	mov.b32 	%f31, %r79;
	fma.rn.f32 	%f32, %f30, %f31, %f51;
	add.s32 	%r80, %r109, 1;
	shfl.sync.idx.b32	%r81|%p8, %r106, %r80, 31, -1;
	mov.b32 	%f33, %r81;
	add.s32 	%r82, %r109, 17;
	shfl.sync.idx.b32	%r83|%p9, %r105, %r82, 31, -1;
	mov.b32 	%f34, %r83;
	fma.rn.f32 	%f35, %f33, %f34, %f32;
	add.s32 	%r84, %r109, 2;
	shfl.sync.idx.b32	%r85|%p10, %r106, %r84, 31, -1;
	mov.b32 	%f36, %r85;
	add.s32 	%r86, %r109, 18;
	shfl.sync.idx.b32	%r87|%p11, %r105, %r86, 31, -1;
	mov.b32 	%f37, %r87;
	fma.rn.f32 	%f38, %f36, %f37, %f35;
	add.s32 	%r88, %r109, 3;
	shfl.sync.idx.b32	%r89|%p12, %r106, %r88, 31, -1;
	mov.b32 	%f39, %r89;
	add.s32 	%r90, %r109, 19;
	shfl.sync.idx.b32	%r91|%p13, %r105, %r90, 31, -1;
	mov.b32 	%f40, %r91;
	fma.rn.f32 	%f51, %f39, %f40, %f38;
	add.s32 	%r109, %r109, 4;
	and.b32  	%r110, %r1, 2147483644;
	setp.ne.s32 	%p14, %r109, %r110;
	@%p14 bra 	$L__BB3_10;
$L__BB3_11:
	and.b32  	%r18, %r1, 3;
	setp.eq.s32 	%p15, %r18, 0;
	@%p15 bra 	$L__BB3_15;
	setp.eq.s32 	%p16, %r18, 1;
	shfl.sync.idx.b32	%r92|%p17, %r106, %r110, 31, -1;
	mov.b32 	%f41, %r92;
	add.s32 	%r93, %r110, 16;
	shfl.sync.idx.b32	%r94|%p18, %r105, %r93, 31, -1;
	mov.b32 	%f42, %r94;
	fma.rn.f32 	%f51, %f41, %f42, %f51;
	@%p16 bra 	$L__BB3_15;
	setp.eq.s32 	%p19, %r18, 2;
	add.s32 	%r95, %r110, 1;
	shfl.sync.idx.b32	%r96|%p20, %r106, %r95, 31, -1;
	mov.b32 	%f43, %r96;
	add.s32 	%r97, %r110, 17;
	shfl.sync.idx.b32	%r98|%p21, %r105, %r97, 31, -1;
	mov.b32 	%f44, %r98;
	fma.rn.f32 	%f51, %f43, %f44, %f51;
	@%p19 bra 	$L__BB3_15;
	add.s32 	%r99, %r110, 2;
	shfl.sync.idx.b32	%r100|%p22, %r106, %r99, 31, -1;
	mov.b32 	%f45, %r100;
	add.s32 	%r101, %r110, 18;
	shfl.sync.idx.b32	%r102|%p23, %r105, %r101, 31, -1;
	mov.b32 	%f46, %r102;
	fma.rn.f32 	%f51, %f45, %f46, %f51;
$L__BB3_15:
	add.s32 	%r104, %r104, %r4;
	setp.lt.s32 	%p24, %r104, %r22;
	@%p24 bra 	$L__BB3_2;
$L__BB3_16:
	ld.param.u64 	%rd36, [_Z13custom_kernelPKfS0_S0_S0_Pfiii_param_4];
	cvta.to.global.u64 	%rd32, %rd36;
	mad.lo.s32 	%r103, %r21, %r2, %r3;
	mul.wide.s32 	%rd33, %r103, 4;
	add.s64 	%rd34, %rd32, %rd33;
	st.global.f32 	[%rd34], %f51;
	ret;

}


// ===== COMPILED SASS (sm_100) =====

	.target	sm_100

	.elftype	@"ET_EXEC"


//--------------------- .note.nv.tkinfo           --------------------------
	.section	.note.nv.tkinfo,"",@"SHT_NOTE"
	.sectionflags	@"SHF_NOTE_NV_TKINFO"
	.tkinfo
        /*0018*/ 	.word	0x00000002
        /*0030*/ 	.string	""
        /*0030*/ 	.string	"ptxas"
        /*0030*/ 	.string	"Cuda compilation tools, release 13.0, V13.0.88"
        /*0030*/ 	.string	"Build cuda_13.0.r13.0/compiler.36424714_0"
        /*0030*/ 	.string	"-arch sm_100 -m 64 "



//--------------------- .note.nv.cuinfo           --------------------------
	.section	.note.nv.cuinfo,"",@"SHT_NOTE"
	.sectionflags	@"SHF_NOTE_NV_CUINFO"
        /*0018*/ 	.short	0x0002
        /*001a*/ 	.short	0x0064
        /*001c*/ 	.short	0x0082
	.zero		2


//--------------------- .nv.info                  --------------------------
	.section	.nv.info,"",@"SHT_CUDA_INFO"
	.align	4


	//----- nvinfo : EIATTR_REGCOUNT
	.align		4
        /*0000*/ 	.byte	0x04, 0x2f
        /*0002*/ 	.short	(.L_3 - .L_2)
	.align		4
.L_2:
        /*0004*/ 	.word	index@(_Z11mat_mul_refPKfS0_S0_S0_Pfiii)
        /*0008*/ 	.word	0x00000020


	//----- nvinfo : EIATTR_FRAME_SIZE
	.align		4
.L_3:
        /*000c*/ 	.byte	0x04, 0x11
        /*000e*/ 	.short	(.L_5 - .L_4)
	.align		4
.L_4:
        /*0010*/ 	.word	index@(_Z11mat_mul_refPKfS0_S0_S0_Pfiii)
        /*0014*/ 	.word	0x00000000


	//----- nvinfo : EIATTR_REGCOUNT
	.align		4
.L_5:
        /*0018*/ 	.byte	0x04, 0x2f
        /*001a*/ 	.short	(.L_7 - .L_6)
	.align		4
.L_6:
        /*001c*/ 	.word	index@(_Z17custom_kernel_bakPKfS0_S0_S0_Pfiii)
        /*0020*/ 	.word	0x0000002e


	//----- nvinfo : EIATTR_FRAME_SIZE
	.align		4
.L_7:
        /*0024*/ 	.byte	0x04, 0x11
        /*0026*/ 	.short	(.L_9 - .L_8)
	.align		4
.L_8:
        /*0028*/ 	.word	index@(_Z17custom_kernel_bakPKfS0_S0_S0_Pfiii)
        /*002c*/ 	.word	0x00000000


	//----- nvinfo : EIATTR_REGCOUNT
	.align		4
.L_9:
        /*0030*/ 	.byte	0x04, 0x2f
        /*0032*/ 	.short	(.L_11 - .L_10)
	.align		4
.L_10:
        /*0034*/ 	.word	index@(_Z21custom_kernel_bak_bakPKfS0_S0_S0_Pfiii)
        /*0038*/ 	.word	0x00000020


	//----- nvinfo : EIATTR_FRAME_SIZE
	.align		4
.L_11:
        /*003c*/ 	.byte	0x04, 0x11
        /*003e*/ 	.short	(.L_13 - .L_12)
	.align		4
.L_12:
        /*0040*/ 	.word	index@(_Z21custom_kernel_bak_bakPKfS0_S0_S0_Pfiii)
        /*0044*/ 	.word	0x00000000


	//----- nvinfo : EIATTR_REGCOUNT
	.align		4
.L_13:
        /*0048*/ 	.byte	0x04, 0x2f
        /*004a*/ 	.short	(.L_15 - .L_14)
	.align		4
.L_14:
        /*004c*/ 	.word	index@(_Z13custom_kernelPKfS0_S0_S0_Pfiii)
        /*0050*/ 	.word	0x00000023


	//----- nvinfo : EIATTR_FRAME_SIZE
	.align		4
.L_15:
        /*0054*/ 	.byte	0x04, 0x11
        /*0056*/ 	.short	(.L_17 - .L_16)
	.align		4
.L_16:
        /*0058*/ 	.word	index@(_Z13custom_kernelPKfS0_S0_S0_Pfiii)
        /*005c*/ 	.word	0x00000008


	//----- nvinfo : EIATTR_MIN_STACK_SIZE
	.align		4
.L_17:
        /*0060*/ 	.byte	0x04, 0x12
        /*0062*/ 	.short	(.L_19 - .L_18)
	.align		4
.L_18:
        /*0064*/ 	.word	index@(_Z13custom_kernelPKfS0_S0_S0_Pfiii)
        /*0068*/ 	.word	0x00000008


	//----- nvinfo : EIATTR_MIN_STACK_SIZE
	.align		4
.L_19:
        /*006c*/ 	.byte	0x04, 0x12
        /*006e*/ 	.short	(.L_21 - .L_20)
	.align		4
.L_20:
        /*0070*/ 	.word	index@(_Z21custom_kernel_bak_bakPKfS0_S0_S0_Pfiii)
        /*0074*/ 	.word	0x00000000


	//----- nvinfo : EIATTR_MIN_STACK_SIZE
	.align		4
.L_21:
        /*0078*/ 	.byte	0x04, 0x12
        /*007a*/ 	.short	(.L_23 - .L_22)
	.align		4
.L_22:
        /*007c*/ 	.word	index@(_Z17custom_kernel_bakPKfS0_S0_S0_Pfiii)
        /*0080*/ 	.word	0x00000000


	//----- nvinfo : EIATTR_MIN_STACK_SIZE
	.align		4
.L_23:
        /*0084*/ 	.byte	0x04, 0x12
        /*0086*/ 	.short	(.L_25 - .L_24)
	.align		4
.L_24:
        /*0088*/ 	.word	index@(_Z11mat_mul_refPKfS0_S0_S0_Pfiii)
        /*008c*/ 	.word	0x00000000
.L_25:


//--------------------- .nv.compat                --------------------------
	.section	.nv.compat,"",@"SHT_CUDA_COMPAT_INFO"
	.align	4
        /*0000*/ 	.byte	0x02, 0x09, 0x00, 0x00, 0x02, 0x02, 0x01, 0x00, 0x02, 0x05, 0x05, 0x00, 0x03, 0x07, 0x01, 0x01
        /*0010*/ 	.byte	0x02, 0x03, 0x00, 0x00, 0x02, 0x06, 0x01, 0x00, 0x04, 0x0b, 0x08, 0x00, 0x09, 0x00, 0x00, 0x00
        /*0020*/ 	.byte	0x00, 0x00, 0x00, 0x00


//--------------------- .nv.info._Z13custom_kernelPKfS0_S0_S0_Pfiii --------------------------
	.section	.nv.info._Z13custom_kernelPKfS0_S0_S0_Pfiii,"",@"SHT_CUDA_INFO"
	.sectionflags	@""
	.align	4


	//----- nvinfo : EIATTR_CUDA_API_VERSION
	.align		4
        /*0000*/ 	.byte	0x04, 0x37
        /*0002*/ 	.short	(.L_27 - .L_26)
.L_26:
        /*0004*/ 	.word	0x00000082


	//----- nvinfo : EIATTR_KPARAM_INFO
	.align		4
.L_27:
        /*0008*/ 	.byte	0x04, 0x17
        /*000a*/ 	.short	(.L_29 - .L_28)
.L_28:
        /*000c*/ 	.word	0x00000000
        /*0010*/ 	.short	0x0007
        /*0012*/ 	.short	0x0030
        /*0014*/ 	.byte	0x00, 0xf0, 0x11, 0x00


	//----- nvinfo : EIATTR_KPARAM_INFO
	.align		4
.L_29:
        /*0018*/ 	.byte	0x04, 0x17
        /*001a*/ 	.short	(.L_31 - .L_30)
.L_30:
        /*001c*/ 	.word	0x00000000
        /*0020*/ 	.short	0x0006
        /*0022*/ 	.short	0x002c
        /*0024*/ 	.byte	0x00, 0xf0, 0x11, 0x00


	//----- nvinfo : EIATTR_KPARAM_INFO
	.align		4
.L_31:
        /*0028*/ 	.byte	0x04, 0x17
        /*002a*/ 	.short	(.L_33 - .L_32)
.L_32:
        /*002c*/ 	.word	0x00000000
        /*0030*/ 	.short	0x0005
        /*0032*/ 	.short	0x0028
        /*0034*/ 	.byte	0x00, 0xf0, 0x11, 0x00


	//----- nvinfo : EIATTR_KPARAM_INFO
	.align		4
.L_33:
        /*0038*/ 	.byte	0x04, 0x17
        /*003a*/ 	.short	(.L_35 - .L_34)
.L_34:
        /*003c*/ 	.word	0x00000000
        /*0040*/ 	.short	0x0004
        /*0042*/ 	.short	0x0020
        /*0044*/ 	.byte	0x00, 0xf5, 0x21, 0x00


	//----- nvinfo : EIATTR_KPARAM_INFO
	.align		4
.L_35:
        /*0048*/ 	.byte	0x04, 0x17
        /*004a*/ 	.short	(.L_37 - .L_36)
.L_36:
        /*004c*/ 	.word	0x00000000
        /*0050*/ 	.short	0x0003
        /*0052*/ 	.short	0x0018
        /*0054*/ 	.byte	0x00, 0xf5, 0x21, 0x00


	//----- nvinfo : EIATTR_KPARAM_INFO
	.align		4
.L_37:
        /*0058*/ 	.byte	0x04, 0x17
        /*005a*/ 	.short	(.L_39 - .L_38)
.L_38:
        /*005c*/ 	.word	0x00000000
        /*0060*/ 	.short	0x0002
        /*0062*/ 	.short	0x0010
        /*0064*/ 	.byte	0x00, 0xf5, 0x21, 0x00


	//----- nvinfo : EIATTR_KPARAM_INFO
	.align		4
.L_39:
        /*0068*/ 	.byte	0x04, 0x17
        /*006a*/ 	.short	(.L_41 - .L_40)
.L_40:
        /*006c*/ 	.word	0x00000000
        /*0070*/ 	.short	0x0001
        /*0072*/ 	.short	0x0008
        /*0074*/ 	.byte	0x00, 0xf5, 0x21, 0x00


	//----- nvinfo : EIATTR_KPARAM_INFO
	.align		4
.L_41:
        /*0078*/ 	.byte	0x04, 0x17
        /*007a*/ 	.short	(.L_43 - .L_42)
.L_42:
        /*007c*/ 	.word	0x00000000
        /*0080*/ 	.short	0x0000
        /*0082*/ 	.short	0x0000
        /*0084*/ 	.byte	0x00, 0xf5, 0x21, 0x00


	//----- nvinfo : EIATTR_SPARSE_MMA_MASK
	.align		4
.L_43:
        /*0088*/ 	.byte	0x03, 0x50
        /*008a*/ 	.short	0x0000


	//----- nvinfo : EIATTR_MAXREG_COUNT
	.align		4
        /*008c*/ 	.byte	0x03, 0x1b
        /*008e*/ 	.short	0x00ff


	//----- nvinfo : EIATTR_EXTERNS
	.align		4
        /*0090*/ 	.byte	0x04, 0x0f
        /*0092*/ 	.short	(.L_45 - .L_44)


	//   ....[0]....
	.align		4
.L_44:
        /*0094*/ 	.word	index@(vprintf)


	//----- nvinfo : EIATTR_MERCURY_ISA_VERSION
	.align		4
.L_45:
        /*0098*/ 	.byte	0x03, 0x5f
        /*009a*/ 	.short	0x0101


	//----- nvinfo : EIATTR_COOP_GROUP_MASK_REGIDS
	.align		4
        /*009c*/ 	.byte	0x04, 0x29
        /*009e*/ 	.short	(.L_47 - .L_46)


	//   ....[0]....
.L_46:
        /*00a0*/ 	.word	0xffffffff


	//   ....[1]....
        /*00a4*/ 	.word	0xffffffff


	//   ....[2]....
        /*00a8*/ 	.word	0xffffffff


	//   ....[3]....
        /*00ac*/ 	.word	0xffffffff


	//   ....[4]....
        /*00b0*/ 	.word	0xffffffff


	//   ....[5]....
        /*00b4*/ 	.word	0xffffffff


	//   ....[6]....
        /*00b8*/ 	.word	0xffffffff


	//   ....[7]....
        /*00bc*/ 	.word	0xffffffff


	//   ....[8]....
        /*00c0*/ 	.word	0xffffffff


	//   ....[9]....
        /*00c4*/ 	.word	0xffffffff


	//   ....[10]....
        /*00c8*/ 	.word	0xffffffff


	//   ....[11]....
        /*00cc*/ 	.word	0xffffffff


	//   ....[12]....
        /*00d0*/ 	.word	0xffffffff


	//   ....[13]....
        /*00d4*/ 	.word	0xffffffff


	//   ....[14]....
        /*00d8*/ 	.word	0x0500000f


	//   ....[15]....
        /*00dc*/ 	.word	0x0500000f


	//   ....[16]....
        /*00e0*/ 	.word	0x0500000f


	//   ....[17]....
        /*00e4*/ 	.word	0x0500000f


	//   ....[18]....
        /*00e8*/ 	.word	0x0500000f


	//   ....[19]....
        /*00ec*/ 	.word	0x0500000f


	//   ....[20]....
        /*00f0*/ 	.word	0x0500000f


	//   ....[21]....
        /*00f4*/ 	.word	0x0500000f


	//   ....[22]....
        /*00f8*/ 	.word	0x0500000f


	//   ....[23]....
        /*00fc*/ 	.word	0x0500000f


	//   ....[24]....
        /*0100*/ 	.word	0x0500000f


	//   ....[25]....
        /*0104*/ 	.word	0x0500000f


	//   ....[26]....
        /*0108*/ 	.word	0x0500000f


	//   ....[27]....
        /*010c*/ 	.word	0x0500000f


	//----- nvinfo : EIATTR_COOP_GROUP_INSTR_OFFSETS
	.align		4
.L_47:
        /*0110*/ 	.byte	0x04, 0x28
        /*0112*/ 	.short	(.L_49 - .L_48)


	//   ....[0]....
.L_48:
        /*0114*/ 	.word	0x00001330


	//   ....[1]....
        /*0118*/ 	.word	0x00001370


	//   ....[2]....
        /*011c*/ 	.word	0x00001390


	//   ....[3]....
        /*0120*/ 	.word	0x000013a0


	//   ....[4]....
        /*0124*/ 	.word	0x000013b0


	//   ....[5]....
        /*0128*/ 	.word	0x000013c0


	//   ....[6]....
        /*012c*/ 	.word	0x000013d0


	//   ....[7]....
        /*0130*/ 	.word	0x000013e0


	//   ....[8]....
        /*0134*/ 	.word	0x000014e0


	//   ....[9]....
        /*0138*/ 	.word	0x000014f0


	//   ....[10]....
        /*013c*/ 	.word	0x00001570


	//   ....[11]....
        /*0140*/ 	.word	0x00001580


	//   ....[12]....
        /*0144*/ 	.word	0x000015f0


	//   ....[13]....
        /*0148*/ 	.word	0x00001600


	//   ....[14]....
        /*014c*/ 	.word	0x00001750


	//   ....[15]....
        /*0150*/ 	.word	0x00001810


	//   ....[16]....
        /*0154*/ 	.word	0x000018a0


	//   ....[17]....
        /*0158*/ 	.word	0x00001910


	//   ....[18]....
        /*015c*/ 	.word	0x00001970


	//   ....[19]....
        /*0160*/ 	.word	0x000019e0


	//   ....[20]....
        /*0164*/ 	.word	0x00001a40


	//   ....[21]....
        /*0168*/ 	.word	0x00001ab0


	//   ....[22]....
        /*016c*/ 	.word	0x00001b50


	//   ....[23]....
        /*0170*/ 	.word	0x00001be0


	//   ....[24]....
        /*0174*/ 	.word	0x00001c70


	//   ....[25]....
        /*0178*/ 	.word	0x00001d00


	//   ....[26]....
        /*017c*/ 	.word	0x00001d90


	//   ....[27]....
        /*0180*/ 	.word	0x00001e20


	//----- nvinfo : EIATTR_VRC_CTA_INIT_COUNT
	.align		4
.L_49:
        /*0184*/ 	.byte	0x02, 0x4a
	.zero		1
	.zero		1


	//----- nvinfo : EIATTR_SYSCALL_OFFSETS
	.align		4
        /*0188*/ 	.byte	0x04, 0x46
        /*018a*/ 	.short	(.L_51 - .L_50)


	//   ....[0]....
.L_50:
        /*018c*/ 	.word	0x00000440


	//   ....[1]....
        /*0190*/ 	.word	0x00000500


	//   ....[2]....
        /*0194*/ 	.word	0x000005f0


	//   ....[3]....
        /*0198*/ 	.word	0x000006c0


	//   ....[4]....
        /*019c*/ 	.word	0x00000790


	//   ....[5]....
        /*01a0*/ 	.word	0x00000860


	//   ....[6]....
        /*01a4*/ 	.word	0x00000930


	//   ....[7]....
        /*01a8*/ 	.word	0x00000a00


	//   ....[8]....
        /*01ac*/ 	.word	0x00000ad0


	//   ....[9]....
        /*01b0*/ 	.word	0x00000b40


	//   ....[10]....
        /*01b4*/ 	.word	0x00000c00


	//   ....[11]....
        /*01b8*/ 	.word	0x00000cd0


	//   ....[12]....
        /*01bc*/ 	.word	0x00000da0


	//   ....[13]....
        /*01c0*/ 	.word	0x00000e70


	//   ....[14]....
        /*01c4*/ 	.word	0x00000f40


	//   ....[15]....
        /*01c8*/ 	.word	0x00001010


	//   ....[16]....
        /*01cc*/ 	.word	0x000010e0


	//   ....[17]....
        /*01d0*/ 	.word	0x000011d0


	//   ....[18]....
        /*01d4*/ 	.word	0x00001240


	//----- nvinfo : EIATTR_EXIT_INSTR_OFFSETS
	.align		4
.L_51:
        /*01d8*/ 	.byte	0x04, 0x1c
        /*01da*/ 	.short	(.L_53 - .L_52)


	//   ....[0]....
.L_52:
        /*01dc*/ 	.word	0x000016d0


	//----- nvinfo : EIATTR_CRS_STACK_SIZE
	.align		4
.L_53:
        /*01e0*/ 	.byte	0x04, 0x1e
        /*01e2*/ 	.short	(.L_55 - .L_54)
.L_54:
        /*01e4*/ 	.word	0x00000000


	//----- nvinfo : EIATTR_CBANK_PARAM_SIZE
	.align		4
.L_55:
        /*01e8*/ 	.byte	0x03, 0x19
        /*01ea*/ 	.short	0x0034


	//----- nvinfo : EIATTR_PARAM_CBANK
	.align		4
        /*01ec*/ 	.byte	0x04, 0x0a
        /*01ee*/ 	.short	(.L_57 - .L_56)
	.align		4
.L_56:
        /*01f0*/ 	.word	index@(.nv.constant0._Z13custom_kernelPKfS0_S0_S0_Pfiii)
        /*01f4*/ 	.short	0x0380
        /*01f6*/ 	.short	0x0034


	//----- nvinfo : EIATTR_SW_WAR
	.align		4
.L_57:
        /*01f8*/ 	.byte	0x04, 0x36
        /*01fa*/ 	.short	(.L_59 - .L_58)
.L_58:
        /*01fc*/ 	.word	0x00000008
.L_59:


//--------------------- .nv.info._Z21custom_kernel_bak_bakPKfS0_S0_S0_Pfiii --------------------------
	.section	.nv.info._Z21custom_kernel_bak_bakPKfS0_S0_S0_Pfiii,"",@"SHT_CUDA_INFO"
	.sectionflags	@""
	.align	4


	//----- nvinfo : EIATTR_CUDA_API_VERSION
	.align		4
        /*0000*/ 	.byte	0x04, 0x37
        /*0002*/ 	.short	(.L_61 - .L_60)
.L_60:
        /*0004*/ 	.word	0x00000082


	//----- nvinfo : EIATTR_KPARAM_INFO
	.align		4
.L_61:
        /*0008*/ 	.byte	0x04, 0x17
        /*000a*/ 	.short	(.L_63 - .L_62)
.L_62:
        /*000c*/ 	.word	0x00000000
        /*0010*/ 	.short	0x0007
        /*0012*/ 	.short	0x0030
        /*0014*/ 	.byte	0x00, 0xf0, 0x11, 0x00


	//----- nvinfo : EIATTR_KPARAM_INFO
	.align		4
.L_63:
        /*0018*/ 	.byte	0x04, 0x17
        /*001a*/ 	.short	(.L_65 - .L_64)
.L_64:
        /*001c*/ 	.word	0x00000000
        /*0020*/ 	.short	0x0006
        /*0022*/ 	.short	0x002c
        /*0024*/ 	.byte	0x00, 0xf0, 0x11, 0x00


	//----- nvinfo : EIATTR_KPARAM_INFO
	.align		4
.L_65:
        /*0028*/ 	.byte	0x04, 0x17
        /*002a*/ 	.short	(.L_67 - .L_66)
.L_66:
        /*002c*/ 	.word	0x00000000
        /*0030*/ 	.short	0x0005
        /*0032*/ 	.short	0x0028
        /*0034*/ 	.byte	0x00, 0xf0, 0x11, 0x00


	//----- nvinfo : EIATTR_KPARAM_INFO
	.align		4
.L_67:
        /*0038*/ 	.byte	0x04, 0x17
        /*003a*/ 	.short	(.L_69 - .L_68)
.L_68:
        /*003c*/ 	.word	0x00000000
        /*0040*/ 	.short	0x0004
        /*0042*/ 	.short	0x0020
        /*0044*/ 	.byte	0x00, 0xf5, 0x21, 0x00


	//----- nvinfo : EIATTR_KPARAM_INFO
	.align		4
.L_69:
        /*0048*/ 	.byte	0x04, 0x17
        /*004a*/ 	.short	(.L_71 - .L_70)
.L_70:
        /*004c*/ 	.word	0x00000000
        /*0050*/ 	.short	0x0003
        /*0052*/ 	.short	0x0018
        /*0054*/ 	.byte	0x00, 0xf5, 0x21, 0x00


	//----- nvinfo : EIATTR_KPARAM_INFO
	.align		4
.L_71:
        /*0058*/ 	.byte	0x04, 0x17
        /*005a*/ 	.short	(.L_73 - .L_72)
.L_72:
        /*005c*/ 	.word	0x00000000
        /*0060*/ 	.short	0x0002
        /*0062*/ 	.short	0x0010
        /*0064*/ 	.byte	0x00, 0xf5, 0x21, 0x00


	//----- nvinfo : EIATTR_KPARAM_INFO
	.align		4
.L_73:
        /*0068*/ 	.byte	0x04, 0x17
        /*006a*/ 	.short	(.L_75 - .L_74)
.L_74:
        /*006c*/ 	.word	0x00000000
        /*0070*/ 	.short	0x0001
        /*0072*/ 	.short	0x0008
        /*0074*/ 	.byte	0x00, 0xf5, 0x21, 0x00


	//----- nvinfo : EIATTR_KPARAM_INFO
	.align		4
.L_75:
        /*0078*/ 	.byte	0x04, 0x17
        /*007a*/ 	.short	(.L_77 - .L_76)
.L_76:
        /*007c*/ 	.word	0x00000000
        /*0080*/ 	.short	0x0000
        /*0082*/ 	.short	0x0000
        /*0084*/ 	.byte	0x00, 0xf5, 0x21, 0x00


	//----- nvinfo : EIATTR_SPARSE_MMA_MASK
	.align		4
.L_77:
        /*0088*/ 	.byte	0x03, 0x50
        /*008a*/ 	.short	0x0000


	//----- nvinfo : EIATTR_MAXREG_COUNT
	.align		4
        /*008c*/ 	.byte	0x03, 0x1b
        /*008e*/ 	.short	0x00ff


	//----- nvinfo : EIATTR_NUM_BARRIERS
	.align		4
        /*0090*/ 	.byte	0x02, 0x4c
        /*0092*/ 	.byte	0x01
	.zero		1


	//----- nvinfo : EIATTR_MERCURY_ISA_VERSION
	.align		4
        /*0094*/ 	.byte	0x03, 0x5f
        /*0096*/ 	.short	0x0101


	//----- nvinfo : EIATTR_VRC_CTA_INIT_COUNT
	.align		4
        /*0098*/ 	.byte	0x02, 0x4a
	.zero		1
	.zero		1


	//----- nvinfo : EIATTR_EXIT_INSTR_OFFSETS
	.align		4
        /*009c*/ 	.byte	0x04, 0x1c
        /*009e*/ 	.short	(.L_79 - .L_78)


	//   ....[0]....
.L_78:
        /*00a0*/ 	.word	0x000000a0


	//   ....[1]....
        /*00a4*/ 	.word	0x00001ff0


	//----- nvinfo : EIATTR_CBANK_PARAM_SIZE
	.align		4
.L_79:
        /*00a8*/ 	.byte	0x03, 0x19
        /*00aa*/ 	.short	0x0034


	//----- nvinfo : EIATTR_PARAM_CBANK
	.align		4
        /*00ac*/ 	.byte	0x04, 0x0a
        /*00ae*/ 	.short	(.L_81 - .L_80)
	.align		4
.L_80:
        /*00b0*/ 	.word	index@(.nv.constant0._Z21custom_kernel_bak_bakPKfS0_S0_S0_Pfiii)
        /*00b4*/ 	.short	0x0380
        /*00b6*/ 	.short	0x0034


	//----- nvinfo : EIATTR_SW_WAR
	.align		4
.L_81:
        /*00b8*/ 	.byte	0x04, 0x36
        /*00ba*/ 	.short	(.L_83 - .L_82)
.L_82:
        /*00bc*/ 	.word	0x00000008
.L_83:


//--------------------- .nv.info._Z17custom_kernel_bakPKfS0_S0_S0_Pfiii --------------------------
	.section	.nv.info._Z17custom_kernel_bakPKfS0_S0_S0_Pfiii,"",@"SHT_CUDA_INFO"
	.sectionflags	@""
	.align	4


	//----- nvinfo : EIATTR_CUDA_API_VERSION
	.align		4
        /*0000*/ 	.byte	0x04, 0x37
        /*0002*/ 	.short	(.L_85 - .L_84)
.L_84:
        /*0004*/ 	.word	0x00000082


	//----- nvinfo : EIATTR_KPARAM_INFO
	.align		4
.L_85:
        /*0008*/ 	.byte	0x04, 0x17
        /*000a*/ 	.short	(.L_87 - .L_86)
.L_86:
        /*000c*/ 	.word	0x00000000
        /*0010*/ 	.short	0x0007
        /*0012*/ 	.short	0x0030
        /*0014*/ 	.byte	0x00, 0xf0, 0x11, 0x00


	//----- nvinfo : EIATTR_KPARAM_INFO
	.align		4
.L_87:
        /*0018*/ 	.byte	0x04, 0x17
        /*001a*/ 	.short	(.L_89 - .L_88)
.L_88:
        /*001c*/ 	.word	0x00000000
        /*0020*/ 	.short	0x0006
        /*0022*/ 	.short	0x002c
        /*0024*/ 	.byte	0x00, 0xf0, 0x11, 0x00


	//----- nvinfo : EIATTR_KPARAM_INFO
	.align		4
.L_89:
        /*0028*/ 	.byte	0x04, 0x17
        /*002a*/ 	.short	(.L_91 - .L_90)
.L_90:
        /*002c*/ 	.word	0x00000000
        /*0030*/ 	.short	0x0005
        /*0032*/ 	.short	0x0028
        /*0034*/ 	.byte	0x00, 0xf0, 0x11, 0x00


	//----- nvinfo : EIATTR_KPARAM_INFO
	.align		4
.L_91:
        /*0038*/ 	.byte	0x04, 0x17
        /*003a*/ 	.short	(.L_93 - .L_92)
.L_92:
        /*003c*/ 	.word	0x00000000
        /*0040*/ 	.short	0x0004
        /*0042*/ 	.short	0x0020
        /*0044*/ 	.byte	0x00, 0xf5, 0x21, 0x00


	//----- nvinfo : EIATTR_KPARAM_INFO
	.align		4
.L_93:
        /*0048*/ 	.byte	0x04, 0x17
        /*004a*/ 	.short	(.L_95 - .L_94)
.L_94:
        /*004c*/ 	.word	0x00000000
        /*0050*/ 	.short	0x0003
        /*0052*/ 	.short	0x0018
        /*0054*/ 	.byte	0x00, 0xf5, 0x21, 0x00


	//----- nvinfo : EIATTR_KPARAM_INFO
	.align		4
.L_95:
        /*0058*/ 	.byte	0x04, 0x17
        /*005a*/ 	.short	(.L_97 - .L_96)
.L_96:
        /*005c*/ 	.word	0x00000000
        /*0060*/ 	.short	0x0002
        /*0062*/ 	.short	0x0010
        /*0064*/ 	.byte	0x00, 0xf5, 0x21, 0x00


	//----- nvinfo : EIATTR_KPARAM_INFO
	.align		4
.L_97:
        /*0068*/ 	.byte	0x04, 0x17
        /*006a*/ 	.short	(.L_99 - .L_98)
.L_98:
        /*006c*/ 	.word	0x00000000
        /*0070*/ 	.short	0x0001
        /*0072*/ 	.short	0x0008
        /*0074*/ 	.byte	0x00, 0xf5, 0x21, 0x00


	//----- nvinfo : EIATTR_KPARAM_INFO
	.align		4
.L_99:
        /*0078*/ 	.byte	0x04, 0x17
        /*007a*/ 	.short	(.L_101 - .L_100)
.L_100:
        /*007c*/ 	.word	0x00000000
        /*0080*/ 	.short	0x0000
        /*0082*/ 	.short	0x0000
        /*0084*/ 	.byte	0x00, 0xf5, 0x21, 0x00


	//----- nvinfo : EIATTR_SPARSE_MMA_MASK
	.align		4
.L_101:
        /*0088*/ 	.byte	0x03, 0x50
        /*008a*/ 	.short	0x0000


	//----- nvinfo : EIATTR_MAXREG_COUNT
	.align		4
        /*008c*/ 	.byte	0x03, 0x1b
        /*008e*/ 	.short	0x00ff


	//----- nvinfo : EIATTR_NUM_BARRIERS
	.align		4
        /*0090*/ 	.byte	0x02, 0x4c
        /*0092*/ 	.byte	0x01
	.zero		1


	//----- nvinfo : EIATTR_MERCURY_ISA_VERSION
	.align		4
        /*0094*/ 	.byte	0x03, 0x5f
        /*0096*/ 	.short	0x0101


	//----- nvinfo : EIATTR_VRC_CTA_INIT_COUNT
	.align		4
        /*0098*/ 	.byte	0x02, 0x4a
	.zero		1
	.zero		1


	//----- nvinfo : EIATTR_EXIT_INSTR_OFFSETS
	.align		4
        /*009c*/ 	.byte	0x04, 0x1c
        /*009e*/ 	.short	(.L_103 - .L_102)


	//   ....[0]....
.L_102:
        /*00a0*/ 	.word	0x000000d0


	//   ....[1]....
        /*00a4*/ 	.word	0x000007c0


	//----- nvinfo : EIATTR_CBANK_PARAM_SIZE
	.align		4
.L_103:
        /*00a8*/ 	.byte	0x03, 0x19
        /*00aa*/ 	.short	0x0034


	//----- nvinfo : EIATTR_PARAM_CBANK
	.align		4
        /*00ac*/ 	.byte	0x04, 0x0a
        /*00ae*/ 	.short	(.L_105 - .L_104)
	.align		4
.L_104:
        /*00b0*/ 	.word	index@(.nv.constant0._Z17custom_kernel_bakPKfS0_S0_S0_Pfiii)
        /*00b4*/ 	.short	0x0380
        /*00b6*/ 	.short	0x0034


	//----- nvinfo : EIATTR_SW_WAR
	.align		4
.L_105:
        /*00b8*/ 	.byte	0x04, 0x36
        /*00ba*/ 	.short	(.L_107 - .L_106)
.L_106:
        /*00bc*/ 	.word	0x00000008
.L_107:


//--------------------- .nv.info._Z11mat_mul_refPKfS0_S0_S0_Pfiii --------------------------
	.section	.nv.info._Z11mat_mul_refPKfS0_S0_S0_Pfiii,"",@"SHT_CUDA_INFO"
	.sectionflags	@""
	.align	4


	//----- nvinfo : EIATTR_CUDA_API_VERSION
	.align		4
        /*0000*/ 	.byte	0x04, 0x37
        /*0002*/ 	.short	(.L_109 - .L_108)
.L_108:
        /*0004*/ 	.word	0x00000082


	//----- nvinfo : EIATTR_KPARAM_INFO
	.align		4
.L_109:
        /*0008*/ 	.byte	0x04, 0x17
        /*000a*/ 	.short	(.L_111 - .L_110)
.L_110:
        /*000c*/ 	.word	0x00000000
        /*0010*/ 	.short	0x0007
        /*0012*/ 	.short	0x0030
        /*0014*/ 	.byte	0x00, 0xf0, 0x11, 0x00


	//----- nvinfo : EIATTR_KPARAM_INFO
	.align		4
.L_111:
        /*0018*/ 	.byte	0x04, 0x17
        /*001a*/ 	.short	(.L_113 - .L_112)
.L_112:
        /*001c*/ 	.word	0x00000000
        /*0020*/ 	.short	0x0006
        /*0022*/ 	.short	0x002c
        /*0024*/ 	.byte	0x00, 0xf0, 0x11, 0x00


	//----- nvinfo : EIATTR_KPARAM_INFO
	.align		4
.L_113:
        /*0028*/ 	.byte	0x04, 0x17
        /*002a*/ 	.short	(.L_115 - .L_114)
.L_114:
        /*002c*/ 	.word	0x00000000
        /*0030*/ 	.short	0x0005
        /*0032*/ 	.short	0x0028
        /*0034*/ 	.byte	0x00, 0xf0, 0x11, 0x00


	//----- nvinfo : EIATTR_KPARAM_INFO
	.align		4
.L_115:
        /*0038*/ 	.byte	0x04, 0x17
        /*003a*/ 	.short	(.L_117 - .L_116)
.L_116:
        /*003c*/ 	.word	0x00000000
        /*0040*/ 	.short	0x0004
        /*0042*/ 	.short	0x0020
        /*0044*/ 	.byte	0x00, 0xf5, 0x21, 0x00


	//----- nvinfo : EIATTR_KPARAM_INFO
	.align		4
.L_117:
        /*0048*/ 	.byte	0x04, 0x17
        /*004a*/ 	.short	(.L_119 - .L_118)
.L_118:
        /*004c*/ 	.word	0x00000000
        /*0050*/ 	.short	0x0003
        /*0052*/ 	.short	0x0018
        /*0054*/ 	.byte	0x00, 0xf5, 0x21, 0x00


	//----- nvinfo : EIATTR_KPARAM_INFO
	.align		4
.L_119:
        /*0058*/ 	.byte	0x04, 0x17
        /*005a*/ 	.short	(.L_121 - .L_120)
.L_120:
        /*005c*/ 	.word	0x00000000
        /*0060*/ 	.short	0x0002
        /*0062*/ 	.short	0x0010
        /*0064*/ 	.byte	0x00, 0xf5, 0x21, 0x00


	//----- nvinfo : EIATTR_KPARAM_INFO
	.align		4
.L_121:
        /*0068*/ 	.byte	0x04, 0x17
        /*006a*/ 	.short	(.L_123 - .L_122)
.L_122:
        /*006c*/ 	.word	0x00000000
        /*0070*/ 	.short	0x0001
        /*0072*/ 	.short	0x0008
        /*0074*/ 	.byte	0x00, 0xf5, 0x21, 0x00


	//----- nvinfo : EIATTR_KPARAM_INFO
	.align		4
.L_123:
        /*0078*/ 	.byte	0x04, 0x17
        /*007a*/ 	.short	(.L_125 - .L_124)
.L_124:
        /*007c*/ 	.word	0x00000000
        /*0080*/ 	.short	0x0000
        /*0082*/ 	.short	0x0000
        /*0084*/ 	.byte	0x00, 0xf5, 0x21, 0x00


	//----- nvinfo : EIATTR_SPARSE_MMA_MASK
	.align		4
.L_125:
        /*0088*/ 	.byte	0x03, 0x50
        /*008a*/ 	.short	0x0000


	//----- nvinfo : EIATTR_MAXREG_COUNT
	.align		4
        /*008c*/ 	.byte	0x03, 0x1b
        /*008e*/ 	.short	0x00ff


	//----- nvinfo : EIATTR_MERCURY_ISA_VERSION
	.align		4
        /*0090*/ 	.byte	0x03, 0x5f
        /*0092*/ 	.short	0x0101


	//----- nvinfo : EIATTR_VRC_CTA_INIT_COUNT
	.align		4
        /*0094*/ 	.byte	0x02, 0x4a
	.zero		1
	.zero		1


	//----- nvinfo : EIATTR_EXIT_INSTR_OFFSETS
	.align		4
        /*0098*/ 	.byte	0x04, 0x1c
        /*009a*/ 	.short	(.L_127 - .L_126)


	//   ....[0]....
.L_126:
        /*009c*/ 	.word	0x000000d0


	//   ....[1]....
        /*00a0*/ 	.word	0x00001230


	//----- nvinfo : EIATTR_CBANK_PARAM_SIZE
	.align		4
.L_127:
        /*00a4*/ 	.byte	0x03, 0x19
        /*00a6*/ 	.short	0x0034


	//----- nvinfo : EIATTR_PARAM_CBANK
	.align		4
        /*00a8*/ 	.byte	0x04, 0x0a
        /*00aa*/ 	.short	(.L_129 - .L_128)
	.align		4
.L_128:
        /*00ac*/ 	.word	index@(.nv.constant0._Z11mat_mul_refPKfS0_S0_S0_Pfiii)
        /*00b0*/ 	.short	0x0380
        /*00b2*/ 	.short	0x0034


	//----- nvinfo : EIATTR_SW_WAR
	.align		4
.L_129:
        /*00b4*/ 	.byte	0x04, 0x36
        /*00b6*/ 	.short	(.L_131 - .L_130)
.L_130:
        /*00b8*/ 	.word	0x00000008
.L_131:


//--------------------- .nv.callgraph             --------------------------
	.section	.nv.callgraph,"",@"SHT_CUDA_CALLGRAPH"
	.align	4
	.sectionentsize	8
	.align		4
        /*0000*/ 	.word	0x00000000
	.align		4
        /*0004*/ 	.word	0xffffffff
	.align		4
        /*0008*/ 	.word	index@(_Z13custom_kernelPKfS0_S0_S0_Pfiii)
	.align		4
        /*000c*/ 	.word	index@(vprintf)
	.align		4
        /*0010*/ 	.word	0x00000000
	.align		4
        /*0014*/ 	.word	0xfffffffe
	.align		4
        /*0018*/ 	.word	0x00000000
	.align		4
        /*001c*/ 	.word	0xfffffffd
	.align		4
        /*0020*/ 	.word	0x00000000
	.align		4
        /*0024*/ 	.word	0xfffffffc


//--------------------- .nv.constant4             --------------------------
	.section	.nv.constant4,"a",@progbits
	.align	8
	.align		8
.nv.constant4:
        /*0000*/ 	.dword	vprintf
	.align		8
        /*0008*/ 	.dword	$str
	.align		8
        /*0010*/ 	.dword	$str$1


//--------------------- .text._Z13custom_kernelPKfS0_S0_S0_Pfiii --------------------------
	.section	.text._Z13custom_kernelPKfS0_S0_S0_Pfiii,"ax",@progbits
	.align	128
        .global         _Z13custom_kernelPKfS0_S0_S0_Pfiii
        .type           _Z13custom_kernelPKfS0_S0_S0_Pfiii,@function
        .size           _Z13custom_kernelPKfS0_S0_S0_Pfiii,(.L_x_66 - _Z13custom_kernelPKfS0_S0_S0_Pfiii)
        .other          _Z13custom_kernelPKfS0_S0_S0_Pfiii,@"STO_CUDA_ENTRY STV_DEFAULT"
_Z13custom_kernelPKfS0_S0_S0_Pfiii:
.text._Z13custom_kernelPKfS0_S0_S0_Pfiii:
[----:B------:R-:W0:Y:S02]  /*0000*/  LDC R1, c[0x0][0x37c] ;  /* 0x0000df00ff017b82 */ /* 0x000e240000000800 */
[----:B0-----:R-:W-:Y:S01]  /*0010*/  VIADD R1, R1, 0xfffffff8 ;  /* 0xfffffff801017836 */ /* 0x001fe20000000000 */
[----:B------:R-:W0:Y:S01]  /*0020*/  LDCU UR63, c[0x0][0x2f8] ;  /* 0x00005f00ff3f77ac */ /* 0x000e220008000800 */
[----:B------:R-:W1:Y:S01]  /*0030*/  S2R R3, SR_TID.Y ;  /* 0x0000000000037919 */ /* 0x000e620000002200 */
[----:B------:R-:W-:Y:S01]  /*0040*/  HFMA2 R23, -RZ, RZ, 0, 0 ;  /* 0x00000000ff177431 */ /* 0x000fe200000001ff */
[----:B------:R-:W2:Y:S01]  /*0050*/  LDCU UR62, c[0x0][0x2fc] ;  /* 0x00005f80ff3e77ac */ /* 0x000ea20008000800 */
[----:B------:R-:W1:Y:S01]  /*0060*/  S2R R24, SR_CTAID.Y ;  /* 0x0000000000187919 */ /* 0x000e620000002600 */
[----:B------:R-:W-:Y:S01]  /*0070*/  R2UR UR6, R1 ;  /* 0x00000000010672ca */ /* 0x000fe200000e0000 */
[----:B------:R-:W3:Y:S01]  /*0080*/  LDCU UR4, c[0x0][0x3b0] ;  /* 0x00007600ff0477ac */ /* 0x000ee20008000800 */
[----:B------:R-:W4:Y:S01]  /*0090*/  S2R R0, SR_TID.X ;  /* 0x0000000000007919 */ /* 0x000f220000002100 */
[----:B------:R-:W5:Y:S01]  /*00a0*/  LDCU UR5, c[0x0][0x360] ;  /* 0x00006c00ff0577ac */ /* 0x000f620008000800 */
[----:B------:R-:W4:Y:S01]  /*00b0*/  S2R R25, SR_CTAID.X ;  /* 0x0000000000197919 */ /* 0x000f220000002500 */
[----:B------:R-:W1:Y:S08]  /*00c0*/  LDCU.64 UR36, c[0x0][0x358] ;  /* 0x00006b00ff2477ac */ /* 0x000e700008000a00 */
[----:B0-----:R-:W-:-:S04]  /*00d0*/  UIADD3 UR63, UP0, UPT, UR6, UR63, URZ ;  /* 0x0000003f063f7290 */ /* 0x001fc8000ff1e0ff */
[----:B--2---:R-:W-:Y:S02]  /*00e0*/  UIADD3.X UR62, UPT, UPT, URZ, UR62, URZ, UP0, !UPT ;  /* 0x0000003eff3e7290 */ /* 0x004fe400087fe4ff */
[----:B---3--:R-:W-:Y:S01]  /*00f0*/  UISETP.GE.AND UP0, UPT, UR4, 0x1, UPT ;  /* 0x000000010400788c */ /* 0x008fe2000bf06270 */
[----:B-----5:R-:W-:Y:S02]  /*0100*/  IMAD.U32 R26, RZ, RZ, UR5 ;  /* 0x00000005ff1a7e24 */ /* 0x020fe4000f8e00ff */
[----:B-1----:R-:W-:Y:S02]  /*0110*/  IMAD R24, R24, 0x10, R3 ;  /* 0x0000001018187824 */ /* 0x002fe400078e0203 */
[--C-:B----4-:R-:W-:Y:S02]  /*0120*/  IMAD R22, R3, UR5, R0.reuse ;  /* 0x0000000503167c24 */ /* 0x110fe4000f8e0200 */
[----:B------:R-:W-:Y:S02]  /*0130*/  IMAD R19, R25, 0x10, R0 ;  /* 0x0000001019137824 */ /* 0x000fe400078e0200 */
[----:B------:R-:W-:Y:S05]  /*0140*/  BRA.U !UP0, `(.L_x_0) ;  /* 0x00000015084c7547 */ /* 0x000fea000b800000 */
[----:B------:R-:W0:Y:S01]  /*0150*/  LDCU UR6, c[0x0][0x3a8] ;  /* 0x00007500ff0677ac */ /* 0x000e220008000800 */
[----:B------:R-:W-:Y:S01]  /*0160*/  BSSY B7, `(.L_x_0) ;  /* 0x0000151000077945 */ /* 0x000fe20003800000 */
[----:B------:R-:W-:Y:S01]  /*0170*/  IMAD.MOV.U32 R23, RZ, RZ, RZ ;  /* 0x000000ffff177224 */ /* 0x000fe200078e00ff */
[----:B------:R-:W-:Y:S01]  /*0180*/  MOV R18, RZ ;  /* 0x000000ff00127202 */ /* 0x000fe20000000f00 */
[----:B------:R-:W0:Y:S01]  /*0190*/  LDCU.64 UR4, c[0x0][0x380] ;  /* 0x00007000ff0477ac */ /* 0x000e220008000a00 */
[----:B------:R-:W-:Y:S01]  /*01a0*/  CS2R R16, SRZ ;  /* 0x0000000000107805 */ /* 0x000fe2000001ff00 */
[----:B0-----:R-:W-:-:S04]  /*01b0*/  UIMAD.WIDE UR8, UR6, 0x4, UR4 ;  /* 0x00000004060878a5 */ /* 0x001fc8000f8e0204 */
[----:B------:R-:W-:Y:S02]  /*01c0*/  UIMAD.WIDE UR60, UR6, 0x4, UR8 ;  /* 0x00000004063c78a5 */ /* 0x000fe4000f8e0208 */
[----:B------:R-:W-:Y:S01]  /*01d0*/  MOV R30, UR8 ;  /* 0x00000008001e7c02 */ /* 0x000fe20008000f00 */
[----:B------:R-:W-:Y:S01]  /*01e0*/  IMAD.U32 R31, RZ, RZ, UR9 ;  /* 0x00000009ff1f7e24 */ /* 0x000fe2000f8e00ff */
[----:B------:R-:W-:-:S04]  /*01f0*/  UIMAD.WIDE UR58, UR6, 0x4, UR60 ;  /* 0x00000004063a78a5 */ /* 0x000fc8000f8e023c */
[----:B------:R-:W-:-:S04]  /*0200*/  UIMAD.WIDE UR56, UR6, 0x4, UR58 ;  /* 0x00000004063878a5 */ /* 0x000fc8000f8e023a */
[----:B------:R-:W-:-:S04]  /*0210*/  UIMAD.WIDE UR54, UR6, 0x4, UR56 ;  /* 0x00000004063678a5 */ /* 0x000fc8000f8e0238 */
[----:B------:R-:W-:-:S04]  /*0220*/  UIMAD.WIDE UR52, UR6, 0x4, UR54 ;  /* 0x00000004063478a5 */ /* 0x000fc8000f8e0236 */
[----:B------:R-:W-:-:S04]  /*0230*/  UIMAD.WIDE UR50, UR6, 0x4, UR52 ;  /* 0x00000004063278a5 */ /* 0x000fc8000f8e0234 */
[----:B------:R-:W-:-:S04]  /*0240*/  UIMAD.WIDE UR48, UR6, -0x18, UR50 ;  /* 0xffffffe8063078a5 */ /* 0x000fc8000f8e0232 */
[----:B------:R-:W-:-:S04]  /*0250*/  UIMAD.WIDE UR46, UR6, 0x4, UR48 ;  /* 0x00000004062e78a5 */ /* 0x000fc8000f8e0230 */
[----:B------:R-:W-:-:S04]  /*0260*/  UIMAD.WIDE UR44, UR6, 0x4, UR46 ;  /* 0x00000004062c78a5 */ /* 0x000fc8000f8e022e */
[----:B------:R-:W-:-:S04]  /*0270*/  UIMAD.WIDE UR42, UR6, 0x4, UR44 ;  /* 0x00000004062a78a5 */ /* 0x000fc8000f8e022c */
[----:B------:R-:W-:-:S04]  /*0280*/  UIMAD.WIDE UR40, UR6, 0x4, UR42 ;  /* 0x00000004062878a5 */ /* 0x000fc8000f8e022a */
[----:B------:R-:W-:-:S04]  /*0290*/  UIMAD.WIDE UR38, UR6, 0x4, UR40 ;  /* 0x00000004062678a5 */ /* 0x000fc8000f8e0228 */
[----:B------:R-:W-:-:S06]  /*02a0*/  UIMAD.WIDE UR4, UR6, 0x4, UR38 ;  /* 0x00000004060478a5 */ /* 0x000fcc000f8e0226 */
[----:B------:R-:W-:Y:S02]  /*02b0*/  IMAD.U32 R28, RZ, RZ, UR4 ;  /* 0x00000004ff1c7e24 */ /* 0x000fe4000f8e00ff */
[----:B------:R-:W-:-:S07]  /*02c0*/  IMAD.U32 R29, RZ, RZ, UR5 ;  /* 0x00000005ff1d7e24 */ /* 0x000fce000f8e00ff */
.L_x_29:
[C---:B------:R-:W-:Y:S02]  /*02d0*/  ISETP.GT.U32.AND P0, PT, R22.reuse, 0xf, PT ;  /* 0x0000000f1600780c */ /* 0x040fe40003f04070 */
[----:B------:R-:W-:-:S04]  /*02e0*/  LOP3.LUT R7, R22, 0x7, RZ, 0xc0, !PT ;  /* 0x0000000716077812 */ /* 0x000fc800078ec0ff */
[----:B------:R-:W-:-:S07]  /*02f0*/  IADD3 R7, PT, PT, R7, R18, RZ ;  /* 0x0000001207077210 */ /* 0x000fce0007ffe0ff */
[----:B0-----:R-:W0:Y:S08]  /*0300*/  @!P0 LDC R6, c[0x0][0x3a8] ;  /* 0x0000ea00ff068b82 */ /* 0x001e300000000800 */
[----:B------:R-:W1:Y:S08]  /*0310*/  @P0 LDC R0, c[0x0][0x3ac] ;  /* 0x0000eb00ff000b82 */ /* 0x000e700000000800 */
[----:B------:R-:W2:Y:S08]  /*0320*/  @!P0 LDC.64 R4, c[0x0][0x380] ;  /* 0x0000e000ff048b82 */ /* 0x000eb00000000a00 */
[----:B------:R-:W3:Y:S01]  /*0330*/  @P0 LDC.64 R2, c[0x0][0x388] ;  /* 0x0000e200ff020b82 */ /* 0x000ee20000000a00 */
[----:B0-----:R-:W-:-:S02]  /*0340*/  @!P0 IMAD R9, R7, R6, R19 ;  /* 0x0000000607098224 */ /* 0x001fc400078e0213 */
[----:B-1----:R-:W-:Y:S02]  /*0350*/  @P0 IMAD R7, R7, R0, R24 ;  /* 0x0000000007070224 */ /* 0x002fe400078e0218 */
[----:B--2---:R-:W-:-:S05]  /*0360*/  @!P0 IMAD.WIDE R4, R9, 0x4, R4 ;  /* 0x0000000409048825 */ /* 0x004fca00078e0204 */
[----:B-----5:R0:W5:Y:S01]  /*0370*/  @!P0 LDG.E R16, desc[UR36][R4.64] ;  /* 0x0000002404108981 */ /* 0x020162000c1e1900 */
[----:B---3--:R-:W-:-:S05]  /*0380*/  @P0 IMAD.WIDE R2, R7, 0x4, R2 ;  /* 0x0000000407020825 */ /* 0x008fca00078e0202 */
[----:B------:R0:W5:Y:S01]  /*0390*/  @P0 LDG.E R17, desc[UR36][R2.64] ;  /* 0x0000002402110981 */ /* 0x000162000c1e1900 */
[----:B------:R-:W-:Y:S01]  /*03a0*/  LOP3.LUT P0, RZ, R24, R18, R19, 0xfe, !PT ;  /* 0x0000001218ff7212 */ /* 0x000fe2000780fe13 */
[----:B------:R-:W-:-:S12]  /*03b0*/  BSSY.RECONVERGENT B6, `(.L_x_1) ;  /* 0x00000ea000067945 */ /* 0x000fd80003800200 */
[----:B0-----:R-:W-:Y:S05]  /*03c0*/  @P0 BRA `(.L_x_2) ;  /* 0x0000000c00a00947 */ /* 0x001fea0003800000 */
[----:B------:R-:W-:Y:S01]  /*03d0*/  MOV R2, 0x0 ;  /* 0x0000000000027802 */ /* 0x000fe20000000f00 */
[----:B------:R-:W0:Y:S01]  /*03e0*/  LDCU.64 UR4, c[0x4][0x8] ;  /* 0x01000100ff0477ac */ /* 0x000e220008000a00 */
[----:B------:R-:W-:Y:S02]  /*03f0*/  CS2R R6, SRZ ;  /* 0x0000000000067805 */ /* 0x000fe4000001ff00 */
[----:B------:R1:W2:Y:S01]  /*0400*/  LDC.64 R8, c[0x4][R2] ;  /* 0x0100000002087b82 */ /* 0x0002a20000000a00 */
[----:B0-----:R-:W-:Y:S02]  /*0410*/  IMAD.U32 R4, RZ, RZ, UR4 ;  /* 0x00000004ff047e24 */ /* 0x001fe4000f8e00ff */
[----:B-1----:R-:W-:-:S07]  /*0420*/  IMAD.U32 R5, RZ, RZ, UR5 ;  /* 0x00000005ff057e24 */ /* 0x002fce000f8e00ff */
[----:B------:R-:W-:-:S07]  /*0430*/  LEPC R20, `(.L_x_3) ;  /* 0x000000001014794e */ /* 0x000fce0000000000 */
[----:B--2--5:R-:W-:Y:S05]  /*0440*/  CALL.ABS.NOINC R8 ;  /* 0x0000000008007343 */ /* 0x024fea0003c00000 */
.L_x_3:
[----:B------:R-:W0:Y:S01]  /*0450*/  LDC.64 R10, c[0x0][0x380] ;  /* 0x0000e000ff0a7b82 */ /* 0x000e220000000a00 */
[----:B------:R-:W1:Y:S01]  /*0460*/  LDCU.64 UR4, c[0x4][0x10] ;  /* 0x01000200ff0477ac */ /* 0x000e620008000a00 */
[----:B0-----:R-:W2:Y:S06]  /*0470*/  LDG.E R10, desc[UR36][R10.64] ;  /* 0x000000240a0a7981 */ /* 0x001eac000c1e1900 */
[----:B------:R0:W3:Y:S01]  /*0480*/  LDC.64 R8, c[0x4][R2] ;  /* 0x0100000002087b82 */ /* 0x0000e20000000a00 */
[----:B-1----:R-:W-:Y:S01]  /*0490*/  MOV R4, UR4 ;  /* 0x0000000400047c02 */ /* 0x002fe20008000f00 */
[----:B------:R-:W-:Y:S01]  /*04a0*/  IMAD.U32 R5, RZ, RZ, UR5 ;  /* 0x00000005ff057e24 */ /* 0x000fe2000f8e00ff */
[----:B------:R-:W-:Y:S01]  /*04b0*/  MOV R7, UR62 ;  /* 0x0000003e00077c02 */ /* 0x000fe20008000f00 */
[----:B------:R-:W-:Y:S01]  /*04c0*/  IMAD.U32 R6, RZ, RZ, UR63 ;  /* 0x0000003fff067e24 */ /* 0x000fe2000f8e00ff */
[----:B--2---:R-:W1:Y:S02]  /*04d0*/  F2F.F64.F32 R12, R10 ;  /* 0x0000000a000c7310 */ /* 0x004e640000201800 */
[----:B-1-3--:R0:W-:Y:S04]  /*04e0*/  STL.64 [R1], R12 ;  /* 0x0000000c01007387 */ /* 0x00a1e80000100a00 */
[----:B------:R-:W-:-:S07]  /*04f0*/  LEPC R20, `(.L_x_4) ;  /* 0x000000001014794e */ /* 0x000fce0000000000 */
[----:B0-----:R-:W-:Y:S05]  /*0500*/  CALL.ABS.NOINC R8 ;  /* 0x0000000008007343 */ /* 0x001fea0003c00000 */
.L_x_4:
[----:B------:R-:W-:Y:S02]  /*0510*/  R2UR UR4, R30 ;  /* 0x000000001e0472ca */ /* 0x000fe400000e0000 */
[----:B------:R-:W-:-:S11]  /*0520*/  R2UR UR5, R31 ;  /* 0x000000001f0572ca */ /* 0x000fd600000e0000 */
[----:B------:R-:W-:Y:S02]  /*0530*/  IMAD.U32 R12, RZ, RZ, UR4 ;  /* 0x00000004ff0c7e24 */ /* 0x000fe4000f8e00ff */
[----:B------:R-:W-:Y:S01]  /*0540*/  IMAD.U32 R13, RZ, RZ, UR5 ;  /* 0x00000005ff0d7e24 */ /* 0x000fe2000f8e00ff */
[----:B------:R0:W1:Y:S01]  /*0550*/  LDC.64 R8, c[0x4][R2] ;  /* 0x0100000002087b82 */ /* 0x0000620000000a00 */
[----:B------:R-:W2:Y:S03]  /*0560*/  LDCU.64 UR4, c[0x4][0x10] ;  /* 0x01000200ff0477ac */ /* 0x000ea60008000a00 */
[----:B------:R-:W3:Y:S01]  /*0570*/  LDG.E R0, desc[UR36][R12.64] ;  /* 0x000000240c007981 */ /* 0x000ee2000c1e1900 */
[----:B------:R-:W-:Y:S01]  /*0580*/  IMAD.U32 R6, RZ, RZ, UR63 ;  /* 0x0000003fff067e24 */ /* 0x000fe2000f8e00ff */
[----:B------:R-:W-:Y:S02]  /*0590*/  MOV R7, UR62 ;  /* 0x0000003e00077c02 */ /* 0x000fe40008000f00 */
[----:B--2---:R-:W-:Y:S01]  /*05a0*/  MOV R4, UR4 ;  /* 0x0000000400047c02 */ /* 0x004fe20008000f00 */
[----:B------:R-:W-:Y:S01]  /*05b0*/  IMAD.U32 R5, RZ, RZ, UR5 ;  /* 0x00000005ff057e24 */ /* 0x000fe2000f8e00ff */
[----:B---3--:R-:W2:Y:S02]  /*05c0*/  F2F.F64.F32 R10, R0 ;  /* 0x00000000000a7310 */ /* 0x008ea40000201800 */
[----:B-12---:R0:W-:Y:S04]  /*05d0*/  STL.64 [R1], R10 ;  /* 0x0000000a01007387 */ /* 0x0061e80000100a00 */
[----:B------:R-:W-:-:S07]  /*05e0*/  LEPC R20, `(.L_x_5) ;  /* 0x000000001014794e */ /* 0x000fce0000000000 */
[----:B0-----:R-:W-:Y:S05]  /*05f0*/  CALL.ABS.NOINC R8 ;  /* 0x0000000008007343 */ /* 0x001fea0003c00000 */
.L_x_5:
[----:B------:R-:W-:Y:S02]  /*0600*/  IMAD.U32 R12, RZ, RZ, UR60 ;  /* 0x0000003cff0c7e24 */ /* 0x000fe4000f8e00ff */
[----:B------:R-:W-:Y:S01]  /*0610*/  IMAD.U32 R13, RZ, RZ, UR61 ;  /* 0x0000003dff0d7e24 */ /* 0x000fe2000f8e00ff */
[----:B------:R-:W0:Y:S04]  /*0620*/  LDCU.64 UR4, c[0x4][0x10] ;  /* 0x01000200ff0477ac */ /* 0x000e280008000a00 */
[----:B------:R-:W2:Y:S01]  /*0630*/  LDG.E R0, desc[UR36][R12.64] ;  /* 0x000000240c007981 */ /* 0x000ea2000c1e1900 */
[----:B------:R1:W3:Y:S01]  /*0640*/  LDC.64 R8, c[0x4][R2] ;  /* 0x0100000002087b82 */ /* 0x0002e20000000a00 */
[----:B------:R-:W-:Y:S01]  /*0650*/  IMAD.U32 R6, RZ, RZ, UR63 ;  /* 0x0000003fff067e24 */ /* 0x000fe2000f8e00ff */
[----:B------:R-:W-:-:S02]  /*0660*/  MOV R7, UR62 ;  /* 0x0000003e00077c02 */ /* 0x000fc40008000f00 */
[----:B0-----:R-:W-:Y:S01]  /*0670*/  MOV R4, UR4 ;  /* 0x0000000400047c02 */ /* 0x001fe20008000f00 */
[----:B------:R-:W-:Y:S01]  /*0680*/  IMAD.U32 R5, RZ, RZ, UR5 ;  /* 0x00000005ff057e24 */ /* 0x000fe2000f8e00ff */
[----:B--2---:R-:W0:Y:S02]  /*0690*/  F2F.F64.F32 R10, R0 ;  /* 0x00000000000a7310 */ /* 0x004e240000201800 */
[----:B0--3--:R1:W-:Y:S04]  /*06a0*/  STL.64 [R1], R10 ;  /* 0x0000000a01007387 */ /* 0x0093e80000100a00 */
[----:B------:R-:W-:-:S07]  /*06b0*/  LEPC R20, `(.L_x_6) ;  /* 0x000000001014794e */ /* 0x000fce0000000000 */
[----:B-1----:R-:W-:Y:S05]  /*06c0*/  CALL.ABS.NOINC R8 ;  /* 0x0000000008007343 */ /* 0x002fea0003c00000 */
.L_x_6:
        /* <DEDUP_REMOVED lines=13> */
.L_x_7:
        /* <DEDUP_REMOVED lines=13> */
.L_x_8:
        /* <DEDUP_REMOVED lines=13> */
.L_x_9:
        /* <DEDUP_REMOVED lines=13> */
.L_x_10:
        /* <DEDUP_REMOVED lines=13> */
.L_x_11:
[----:B------:R0:W1:Y:S01]  /*0ae0*/  LDC.64 R8, c[0x4][R2] ;  /* 0x0100000002087b82 */ /* 0x0000620000000a00 */
[----:B------:R-:W2:Y:S01]  /*0af0*/  LDCU.64 UR4, c[0x4][0x8] ;  /* 0x01000100ff0477ac */ /* 0x000ea20008000a00 */
[----:B------:R-:W-:Y:S01]  /*0b00*/  CS2R R6, SRZ ;  /* 0x0000000000067805 */ /* 0x000fe2000001ff00 */
[----:B--2---:R-:W-:Y:S02]  /*0b10*/  IMAD.U32 R4, RZ, RZ, UR4 ;  /* 0x00000004ff047e24 */ /* 0x004fe4000f8e00ff */
[----:B0-----:R-:W-:-:S07]  /*0b20*/  IMAD.U32 R5, RZ, RZ, UR5 ;  /* 0x00000005ff057e24 */ /* 0x001fce000f8e00ff */
[----:B------:R-:W-:-:S07]  /*0b30*/  LEPC R20, `(.L_x_12) ;  /* 0x000000001014794e */ /* 0x000fce0000000000 */
[----:B-1----:R-:W-:Y:S05]  /*0b40*/  CALL.ABS.NOINC R8 ;  /* 0x0000000008007343 */ /* 0x002fea0003c00000 */
.L_x_12:
        /* <DEDUP_REMOVED lines=12> */
.L_x_13:
[----:B------:R-:W-:Y:S01]  /*0c10*/  MOV R12, UR48 ;  /* 0x00000030000c7c02 */ /* 0x000fe20008000f00 */
[----:B------:R-:W-:Y:S01]  /*0c20*/  IMAD.U32 R13, RZ, RZ, UR49 ;  /* 0x00000031ff0d7e24 */ /* 0x000fe2000f8e00ff */
[----:B------:R-:W0:Y:S04]  /*0c30*/  LDCU.64 UR4, c[0x4][0x10] ;  /* 0x01000200ff0477ac */ /* 0x000e280008000a00 */
[----:B------:R-:W2:Y:S01]  /*0c40*/  LDG.E R0, desc[UR36][R12.64+0x4] ;  /* 0x000004240c007981 */ /* 0x000ea2000c1e1900 */
[----:B------:R1:W3:Y:S01]  /*0c50*/  LDC.64 R8, c[0x4][R2] ;  /* 0x0100000002087b82 */ /* 0x0002e20000000a00 */
[----:B------:R-:W-:Y:S01]  /*0c60*/  MOV R6, UR63 ;  /* 0x0000003f00067c02 */ /* 0x000fe20008000f00 */
[----:B------:R-:W-:Y:S01]  /*0c70*/  IMAD.U32 R7, RZ, RZ, UR62 ;  /* 0x0000003eff077e24 */ /* 0x000fe2000f8e00ff */
[----:B0-----:R-:W-:Y:S01]  /*0c80*/  MOV R4, UR4 ;  /* 0x0000000400047c02 */ /* 0x001fe20008000f00 */
[----:B------:R-:W-:Y:S01]  /*0c90*/  IMAD.U32 R5, RZ, RZ, UR5 ;  /* 0x00000005ff057e24 */ /* 0x000fe2000f8e00ff */
[----:B--2---:R-:W0:Y:S02]  /*0ca0*/  F2F.F64.F32 R10, R0 ;  /* 0x00000000000a7310 */ /* 0x004e240000201800 */
[----:B0--3--:R1:W-:Y:S04]  /*0cb0*/  STL.64 [R1], R10 ;  /* 0x0000000a01007387 */ /* 0x0093e80000100a00 */
[----:B------:R-:W-:-:S07]  /*0cc0*/  LEPC R20, `(.L_x_14) ;  /* 0x000000001014794e */ /* 0x000fce0000000000 */
[----:B-1----:R-:W-:Y:S05]  /*0cd0*/  CALL.ABS.NOINC R8 ;  /* 0x0000000008007343 */ /* 0x002fea0003c00000 */
.L_x_14:
        /* <DEDUP_REMOVED lines=13> */
.L_x_15:
        /* <DEDUP_REMOVED lines=13> */
.L_x_16:
        /* <DEDUP_REMOVED lines=13> */
.L_x_17:
        /* <DEDUP_REMOVED lines=13> */
.L_x_18:
        /* <DEDUP_REMOVED lines=13> */
.L_x_19:
[----:B------:R-:W-:Y:S02]  /*10f0*/  R2UR UR4, R28 ;  /* 0x000000001c0472ca */ /* 0x000fe400000e0000 */
[----:B------:R-:W-:-:S11]  /*1100*/  R2UR UR5, R29 ;  /* 0x000000001d0572ca */ /* 0x000fd600000e0000 */
[----:B------:R-:W-:Y:S02]  /*1110*/  MOV R12, UR4 ;  /* 0x00000004000c7c02 */ /* 0x000fe40008000f00 */
[----:B------:R-:W-:Y:S01]  /*1120*/  IMAD.U32 R13, RZ, RZ, UR5 ;  /* 0x00000005ff0d7e24 */ /* 0x000fe2000f8e00ff */
[----:B------:R0:W1:Y:S01]  /*1130*/  LDC.64 R8, c[0x4][R2] ;  /* 0x0100000002087b82 */ /* 0x0000620000000a00 */
[----:B------:R-:W2:Y:S03]  /*1140*/  LDCU.64 UR4, c[0x4][0x10] ;  /* 0x01000200ff0477ac */ /* 0x000ea60008000a00 */
[----:B------:R-:W3:Y:S01]  /*1150*/  LDG.E R0, desc[UR36][R12.64+0x4] ;  /* 0x000004240c007981 */ /* 0x000ee2000c1e1900 */
[----:B------:R-:W-:Y:S01]  /*1160*/  MOV R6, UR63 ;  /* 0x0000003f00067c02 */ /* 0x000fe20008000f00 */
[----:B------:R-:W-:Y:S01]  /*1170*/  IMAD.U32 R7, RZ, RZ, UR62 ;  /* 0x0000003eff077e24 */ /* 0x000fe2000f8e00ff */
[----:B--2---:R-:W-:Y:S01]  /*1180*/  MOV R4, UR4 ;  /* 0x0000000400047c02 */ /* 0x004fe20008000f00 */
[----:B------:R-:W-:Y:S01]  /*1190*/  IMAD.U32 R5, RZ, RZ, UR5 ;  /* 0x00000005ff057e24 */ /* 0x000fe2000f8e00ff */
[----:B---3--:R-:W2:Y:S02]  /*11a0*/  F2F.F64.F32 R10, R0 ;  /* 0x00000000000a7310 */ /* 0x008ea40000201800 */
[----:B-12---:R0:W-:Y:S04]  /*11b0*/  STL.64 [R1], R10 ;  /* 0x0000000a01007387 */ /* 0x0061e80000100a00 */
[----:B------:R-:W-:-:S07]  /*11c0*/  LEPC R20, `(.L_x_20) ;  /* 0x000000001014794e */ /* 0x000fce0000000000 */
[----:B0-----:R-:W-:Y:S05]  /*11d0*/  CALL.ABS.NOINC R8 ;  /* 0x0000000008007343 */ /* 0x001fea0003c00000 */
.L_x_20:
[----:B------:R-:W0:Y:S01]  /*11e0*/  LDC.64 R2, c[0x4][R2] ;  /* 0x0100000002027b82 */ /* 0x000e220000000a00 */
[----:B------:R-:W1:Y:S01]  /*11f0*/  LDCU.64 UR4, c[0x4][0x8] ;  /* 0x01000100ff0477ac */ /* 0x000e620008000a00 */
[----:B------:R-:W-:Y:S02]  /*1200*/  CS2R R6, SRZ ;  /* 0x0000000000067805 */ /* 0x000fe4000001ff00 */
[----:B-1----:R-:W-:Y:S01]  /*1210*/  MOV R4, UR4 ;  /* 0x0000000400047c02 */ /* 0x002fe20008000f00 */
[----:B------:R-:W-:-:S07]  /*1220*/  IMAD.U32 R5, RZ, RZ, UR5 ;  /* 0x00000005ff057e24 */ /* 0x000fce000f8e00ff */
[----:B------:R-:W-:-:S07]  /*1230*/  LEPC R20, `(.L_x_2) ;  /* 0x000000001014794e */ /* 0x000fce0000000000 */
[----:B0-----:R-:W-:Y:S05]  /*1240*/  CALL.ABS.NOINC R2 ;  /* 0x0000000002007343 */ /* 0x001fea0003c00000 */
.L_x_2:
[----:B------:R-:W-:Y:S05]  /*1250*/  BSYNC.RECONVERGENT B6 ;  /* 0x0000000000067941 */ /* 0x000fea0003800200 */
.L_x_1:
[----:B------:R-:W-:-:S13]  /*1260*/  ISETP.NE.AND P0, PT, R25, RZ, PT ;  /* 0x000000ff1900720c */ /* 0x000fda0003f05270 */
[----:B------:R-:W-:Y:S05]  /*1270*/  @!P0 BRA `(.L_x_21) ;  /* 0x0000000000e88947 */ /* 0x000fea0003800000 */
[----:B------:R-:W-:Y:S01]  /*1280*/  ISETP.GE.U32.AND P0, PT, R25, 0x4, PT ;  /* 0x000000041900780c */ /* 0x000fe20003f06070 */
[----:B------:R-:W-:-:S12]  /*1290*/  HFMA2 R3, -RZ, RZ, 0, 0 ;  /* 0x00000000ff037431 */ /* 0x000fd800000001ff */
[----:B------:R-:W-:Y:S05]  /*12a0*/  @!P0 BRA `(.L_x_22) ;  /* 0x0000000000748947 */ /* 0x000fea0003800000 */
[----:B------:R-:W-:Y:S01]  /*12b0*/  BSSY B0, `(.L_x_23) ;  /* 0x000001b000007945 */ /* 0x000fe20003800000 */
[----:B------:R-:W-:Y:S01]  /*12c0*/  IMAD.MOV.U32 R3, RZ, RZ, RZ ;  /* 0x000000ffff037224 */ /* 0x000fe200078e00ff */
[----:B------:R-:W-:-:S07]  /*12d0*/  LOP3.LUT R8, R25, 0x7ffffffc, RZ, 0xc0, !PT ;  /* 0x7ffffffc19087812 */ /* 0x000fce00078ec0ff */
.L_x_25:
[----:B------:R-:W-:-:S03]  /*12e0*/  UMOV UR4, 0xffffffff ;  /* 0xffffffff00047882 */ /* 0x000fc60000000000 */
[----:B------:R-:W-:Y:S05]  /*12f0*/  BRA.DIV UR4, `(.L_x_24) ;  /* 0x0000000204f87947 */ /* 0x000fea000b800000 */
[C---:B------:R-:W-:Y:S01]  /*1300*/  IADD3 R2, PT, PT, R3.reuse, 0x10, RZ ;  /* 0x0000001003027810 */ /* 0x040fe20007ffe0ff */
[C---:B------:R-:W-:Y:S01]  /*1310*/  VIADD R21, R3.reuse, 0x1 ;  /* 0x0000000103157836 */ /* 0x040fe20000000000 */
[C---:B------:R-:W-:Y:S01]  /*1320*/  IADD3 R10, PT, PT, R3.reuse, 0x11, RZ ;  /* 0x00000011030a7810 */ /* 0x040fe20007ffe0ff */
[----:B-----5:R-:W-:Y:S01]  /*1330*/  SHFL.IDX PT, R0, R16, R3, 0x1f ;  /* 0x00001f0310007589 */ /* 0x020fe200000e0000 */
[C---:B------:R-:W-:Y:S01]  /*1340*/  VIADD R27, R3.reuse, 0x2 ;  /* 0x00000002031b7836 */ /* 0x040fe20000000000 */
[C---:B------:R-:W-:Y:S01]  /*1350*/  IADD3 R20, PT, PT, R3.reuse, 0x12, RZ ;  /* 0x0000001203147810 */ /* 0x040fe20007ffe0ff */
[C---:B------:R-:W-:Y:S01]  /*1360*/  VIADD R7, R3.reuse, 0x3 ;  /* 0x0000000303077836 */ /* 0x040fe20000000000 */
[----:B------:R-:W0:Y:S01]  /*1370*/  SHFL.IDX PT, R2, R17, R2, 0x1f ;  /* 0x00001f0211027589 */ /* 0x000e2200000e0000 */
[----:B------:R-:W-:-:S03]  /*1380*/  IADD3 R32, PT, PT, R3, 0x13, RZ ;  /* 0x0000001303207810 */ /* 0x000fc60007ffe0ff */
[----:B------:R-:W-:Y:S04]  /*1390*/  SHFL.IDX PT, R4, R16, R21, 0x1f ;  /* 0x00001f1510047589 */ /* 0x000fe800000e0000 */
[----:B------:R-:W1:Y:S04]  /*13a0*/  SHFL.IDX PT, R5, R17, R10, 0x1f ;  /* 0x00001f0a11057589 */ /* 0x000e6800000e0000 */
[----:B------:R-:W-:Y:S04]  /*13b0*/  SHFL.IDX PT, R6, R16, R27, 0x1f ;  /* 0x00001f1b10067589 */ /* 0x000fe800000e0000 */
[----:B------:R-:W2:Y:S04]  /*13c0*/  SHFL.IDX PT, R9, R17, R20, 0x1f ;  /* 0x00001f1411097589 */ /* 0x000ea800000e0000 */
[----:B------:R3:W4:Y:S04]  /*13d0*/  SHFL.IDX PT, R7, R16, R7, 0x1f ;  /* 0x00001f0710077589 */ /* 0x00072800000e0000 */
[----:B------:R3:W3:Y:S01]  /*13e0*/  SHFL.IDX PT, R14, R17, R32, 0x1f ;  /* 0x00001f20110e7589 */ /* 0x0006e200000e0000 */
[----:B0-----:R-:W-:-:S04]  /*13f0*/  FFMA R23, R0, R2, R23 ;  /* 0x0000000200177223 */ /* 0x001fc80000000017 */
[----:B-1----:R-:W-:-:S04]  /*1400*/  FFMA R5, R4, R5, R23 ;  /* 0x0000000504057223 */ /* 0x002fc80000000017 */
[----:B--2---:R-:W-:-:S07]  /*1410*/  FFMA R6, R6, R9, R5 ;  /* 0x0000000906067223 */ /* 0x004fce0000000005 */
.L_x_39:
[----:B------:R-:W-:Y:S02]  /*1420*/  VIADD R3, R3, 0x4 ;  /* 0x0000000403037836 */ /* 0x000fe40000000000 */
[----:B---34-:R-:W-:-:S03]  /*1430*/  FFMA R23, R7, R14, R6 ;  /* 0x0000000e07177223 */ /* 0x018fc60000000006 */
[----:B------:R-:W-:-:S13]  /*1440*/  ISETP.NE.AND P0, PT, R3, R8, PT ;  /* 0x000000080300720c */ /* 0x000fda0003f05270 */
[----:B------:R-:W-:Y:S05]  /*1450*/  @P0 BRA `(.L_x_25) ;  /* 0xfffffffc00a00947 */ /* 0x000fea000383ffff */
[----:B------:R-:W-:Y:S05]  /*1460*/  BSYNC B0 ;  /* 0x0000000000007941 */ /* 0x000fea0003800000 */
.L_x_23:
[----:B------:R-:W-:-:S07]  /*1470*/  MOV R3, R8 ;  /* 0x0000000800037202 */ /* 0x000fce0000000f00 */
.L_x_22:
[----:B------:R-:W-:-:S13]  /*1480*/  LOP3.LUT P0, R4, R25, 0x3, RZ, 0xc0, !PT ;  /* 0x0000000319047812 */ /* 0x000fda000780c0ff */
[----:B------:R-:W-:Y:S05]  /*1490*/  @!P0 BRA `(.L_x_21) ;  /* 0x0000000000608947 */ /* 0x000fea0003800000 */
[----:B------:R-:W-:Y:S01]  /*14a0*/  UMOV UR4, 0xffffffff ;  /* 0xffffffff00047882 */ /* 0x000fe20000000000 */
[----:B------:R-:W-:Y:S02]  /*14b0*/  ISETP.NE.AND P0, PT, R4, 0x1, PT ;  /* 0x000000010400780c */ /* 0x000fe40003f05270 */
[----:B------:R-:W-:Y:S11]  /*14c0*/  BRA.DIV UR4, `(.L_x_26) ;  /* 0x0000000604847947 */ /* 0x000ff6000b800000 */
[----:B------:R-:W-:Y:S01]  /*14d0*/  VIADD R2, R3, 0x10 ;  /* 0x0000001003027836 */ /* 0x000fe20000000000 */
[----:B-----5:R0:W1:Y:S04]  /*14e0*/  SHFL.IDX PT, R0, R16, R3, 0x1f ;  /* 0x00001f0310007589 */ /* 0x02006800000e0000 */
[----:B------:R0:W2:Y:S02]  /*14f0*/  SHFL.IDX PT, R14, R17, R2, 0x1f ;  /* 0x00001f02110e7589 */ /* 0x0000a400000e0000 */
.L_x_43:
[----:B-12---:R-:W-:Y:S01]  /*1500*/  FFMA R23, R0, R14, R23 ;  /* 0x0000000e00177223 */ /* 0x006fe20000000017 */
[----:B------:R-:W-:Y:S06]  /*1510*/  @!P0 BRA `(.L_x_21) ;  /* 0x0000000000408947 */ /* 0x000fec0003800000 */
[----:B------:R-:W-:Y:S01]  /*1520*/  UMOV UR4, 0xffffffff ;  /* 0xffffffff00047882 */ /* 0x000fe20000000000 */
[----:B------:R-:W-:Y:S02]  /*1530*/  ISETP.NE.AND P0, PT, R4, 0x2, PT ;  /* 0x000000020400780c */ /* 0x000fe40003f05270 */
[----:B------:R-:W-:Y:S01]  /*1540*/  IADD3 R12, PT, PT, R3, 0x1, RZ ;  /* 0x00000001030c7810 */ /* 0x000fe20007ffe0ff */
[----:B------:R-:W-:Y:S10]  /*1550*/  BRA.DIV UR4, `(.L_x_27) ;  /* 0x0000000604ac7947 */ /* 0x000ff4000b800000 */
[----:B0-----:R-:W-:Y:S01]  /*1560*/  VIADD R2, R3, 0x11 ;  /* 0x0000001103027836 */ /* 0x001fe20000000000 */
[----:B------:R0:W1:Y:S04]  /*1570*/  SHFL.IDX PT, R0, R16, R12, 0x1f ;  /* 0x00001f0c10007589 */ /* 0x00006800000e0000 */
[----:B------:R0:W2:Y:S02]  /*1580*/  SHFL.IDX PT, R14, R17, R2, 0x1f ;  /* 0x00001f02110e7589 */ /* 0x0000a400000e0000 */
.L_x_47:
[----:B-12---:R-:W-:Y:S01]  /*1590*/  FFMA R23, R0, R14, R23 ;  /* 0x0000000e00177223 */ /* 0x006fe20000000017 */
[----:B------:R-:W-:Y:S06]  /*15a0*/  @!P0 BRA `(.L_x_21) ;  /* 0x00000000001c8947 */ /* 0x000fec0003800000 */
[----:B------:R-:W-:Y:S01]  /*15b0*/  UMOV UR4, 0xffffffff ;  /* 0xffffffff00047882 */ /* 0x000fe20000000000 */
[----:B0-----:R-:W-:Y:S02]  /*15c0*/  IADD3 R12, PT, PT, R3, 0x2, RZ ;  /* 0x00000002030c7810 */ /* 0x001fe40007ffe0ff */
[----:B------:R-:W-:Y:S05]  /*15d0*/  BRA.DIV UR4, `(.L_x_28) ;  /* 0x0000000604d47947 */ /* 0x000fea000b800000 */
[----:B------:R-:W-:Y:S01]  /*15e0*/  VIADD R2, R3, 0x12 ;  /* 0x0000001203027836 */ /* 0x000fe20000000000 */
[----:B------:R0:W1:Y:S04]  /*15f0*/  SHFL.IDX PT, R0, R16, R12, 0x1f ;  /* 0x00001f0c10007589 */ /* 0x00006800000e0000 */
[----:B------:R0:W2:Y:S02]  /*1600*/  SHFL.IDX PT, R14, R17, R2, 0x1f ;  /* 0x00001f02110e7589 */ /* 0x0000a400000e0000 */
.L_x_51:
[----:B-12---:R-:W-:-:S07]  /*1610*/  FFMA R23, R0, R14, R23 ;  /* 0x0000000e00177223 */ /* 0x006fce0000000017 */
.L_x_21:
[----:B------:R-:W1:Y:S01]  /*1620*/  LDCU UR4, c[0x0][0x3b0] ;  /* 0x00007600ff0477ac */ /* 0x000e620008000800 */
[----:B------:R-:W-:-:S13]  /*1630*/  R2UR UR5, R26 ;  /* 0x000000001a0572ca */ /* 0x000fda00000e0000 */
[----:B------:R-:W-:-:S04]  /*1640*/  IADD3 R18, PT, PT, R18, UR5, RZ ;  /* 0x0000000512127c10 */ /* 0x000fc8000fffe0ff */
[----:B-1----:R-:W-:-:S13]  /*1650*/  ISETP.GE.AND P0, PT, R18, UR4, PT ;  /* 0x0000000412007c0c */ /* 0x002fda000bf06270 */
[----:B------:R-:W-:Y:S05]  /*1660*/  @!P0 BRA `(.L_x_29) ;  /* 0xffffffec00188947 */ /* 0x000fea000383ffff */
[----:B------:R-:W-:Y:S05]  /*1670*/  BSYNC B7 ;  /* 0x0000000000077941 */ /* 0x000fea0003800000 */
.L_x_0:
[----:B0-----:R-:W0:Y:S01]  /*1680*/  LDC.64 R2, c[0x0][0x3a0] ;  /* 0x0000e800ff027b82 */ /* 0x001e220000000a00 */
[----:B------:R-:W1:Y:S02]  /*1690*/  LDCU UR4, c[0x0][0x3ac] ;  /* 0x00007580ff0477ac */ /* 0x000e640008000800 */
[----:B-1----:R-:W-:-:S04]  /*16a0*/  IMAD R19, R19, UR4, R24 ;  /* 0x0000000413137c24 */ /* 0x002fc8000f8e0218 */
[----:B0-----:R-:W-:-:S05]  /*16b0*/  IMAD.WIDE R2, R19, 0x4, R2 ;  /* 0x0000000413027825 */ /* 0x001fca00078e0202 */
[----:B------:R-:W-:Y:S01]  /*16c0*/  STG.E desc[UR36][R2.64], R23 ;  /* 0x0000001702007986 */ /* 0x000fe2000c101924 */
[----:B------:R-:W-:Y:S05]  /*16d0*/  EXIT ;  /* 0x000000000000794d */ /* 0x000fea0003800000 */
.L_x_24:
[----:B------:R-:W-:Y:S01]  /*16e0*/  HFMA2 R11, -RZ, RZ, 0, 1.847743988037109375e-06 ;  /* 0x0000001fff0b7431 */ /* 0x000fe200000001ff */
[----:B------:R-:W-:Y:S01]  /*16f0*/  BSSY B1, `(.L_x_30) ;  /* 0x0000008000017945 */ /* 0x000fe20003800000 */
[----:B------:R-:W-:Y:S01]  /*1700*/  VIADD R2, R3, 0x10 ;  /* 0x0000001003027836 */ /* 0x000fe20000000000 */
[----:B-----5:R-:W-:Y:S01]  /*1710*/  MOV R13, R16 ;  /* 0x00000010000d7202 */ /* 0x020fe20000000f00 */
[----:B------:R-:W-:Y:S02]  /*1720*/  IMAD.MOV.U32 R12, RZ, RZ, R3 ;  /* 0x000000ffff0c7224 */ /* 0x000fe400078e0003 */
[----:B------:R-:W-:-:S07]  /*1730*/  IMAD.MOV.U32 R15, RZ, RZ, -0x1 ;  /* 0xffffffffff0f7424 */ /* 0x000fce00078e00ff */
[----:B------:R-:W-:Y:S05]  /*1740*/  WARPSYNC.COLLECTIVE R15, `(.L_x_31) ;  /* 0x000000000f087348 */ /* 0x000fea0003c00000 */
[----:B------:R0:W1:Y:S02]  /*1750*/  SHFL.IDX P6, R14, R13, R12, R11 ;  /* 0x0000000c0d0e7389 */ /* 0x00006400000c000b */
[----:B01----:R-:W-:Y:S05]  /*1760*/  ENDCOLLECTIVE ;  /* 0x000000000000791b */ /* 0x003fea0003800000 */
.L_x_31:
[----:B------:R-:W-:Y:S05]  /*1770*/  BSYNC B1 ;  /* 0x0000000000017941 */ /* 0x000fea0003800000 */
.L_x_30:
[----:B------:R-:W-:Y:S01]  /*1780*/  IMAD.MOV.U32 R13, RZ, RZ, R17 ;  /* 0x000000ffff0d7224 */ /* 0x000fe200078e0011 */
[----:B------:R-:W-:Y:S01]  /*1790*/  MOV R12, R2 ;  /* 0x00000002000c7202 */ /* 0x000fe20000000f00 */
[----:B------:R-:W-:Y:S01]  /*17a0*/  IMAD.MOV.U32 R11, RZ, RZ, 0x1f ;  /* 0x0000001fff0b7424 */ /* 0x000fe200078e00ff */
[----:B------:R-:W-:Y:S01]  /*17b0*/  MOV R15, 0xffffffff ;  /* 0xffffffff000f7802 */ /* 0x000fe20000000f00 */
[C---:B------:R-:W-:Y:S01]  /*17c0*/  VIADD R21, R3.reuse, 0x1 ;  /* 0x0000000103157836 */ /* 0x040fe20000000000 */
[----:B------:R-:W-:Y:S01]  /*17d0*/  MOV R0, R14 ;  /* 0x0000000e00007202 */ /* 0x000fe20000000f00 */
[C---:B------:R-:W-:Y:S01]  /*17e0*/  VIADD R20, R3.reuse, 0x12 ;  /* 0x0000001203147836 */ /* 0x040fe20000000000 */
[----:B------:R-:W-:-:S07]  /*17f0*/  IADD3 R10, PT, PT, R3, 0x11, RZ ;  /* 0x00000011030a7810 */ /* 0x000fce0007ffe0ff */
[----:B------:R-:W-:Y:S05]  /*1800*/  WARPSYNC.COLLECTIVE R15, `(.L_x_32) ;  /* 0x000000000f087348 */ /* 0x000fea0003c00000 */
[----:B------:R0:W1:Y:S02]  /*1810*/  SHFL.IDX P6, R14, R13, R12, R11 ;  /* 0x0000000c0d0e7389 */ /* 0x00006400000c000b */
[----:B01----:R-:W-:Y:S05]  /*1820*/  ENDCOLLECTIVE ;  /* 0x000000000000791b */ /* 0x003fea0003800000 */
.L_x_32:
[C---:B------:R-:W-:Y:S01]  /*1830*/  IADD3 R27, PT, PT, R3.reuse, 0x2, RZ ;  /* 0x00000002031b7810 */ /* 0x040fe20007ffe0ff */
[C---:B------:R-:W-:Y:S01]  /*1840*/  VIADD R32, R3.reuse, 0x13 ;  /* 0x0000001303207836 */ /* 0x040fe20000000000 */
[----:B------:R-:W-:Y:S02]  /*1850*/  IADD3 R7, PT, PT, R3, 0x3, RZ ;  /* 0x0000000303077810 */ /* 0x000fe40007ffe0ff */
[----:B------:R-:W-:Y:S01]  /*1860*/  MOV R13, R16 ;  /* 0x00000010000d7202 */ /* 0x000fe20000000f00 */
[----:B------:R-:W-:Y:S02]  /*1870*/  IMAD.MOV.U32 R12, RZ, RZ, R21 ;  /* 0x000000ffff0c7224 */ /* 0x000fe400078e0015 */
[----:B------:R-:W-:-:S07]  /*1880*/  IMAD.MOV.U32 R2, RZ, RZ, R14 ;  /* 0x000000ffff027224 */ /* 0x000fce00078e000e */
[----:B------:R-:W-:Y:S05]  /*1890*/  WARPSYNC.COLLECTIVE R15, `(.L_x_33) ;  /* 0x000000000f087348 */ /* 0x000fea0003c00000 */
[----:B------:R0:W1:Y:S02]  /*18a0*/  SHFL.IDX P6, R14, R13, R12, R11 ;  /* 0x0000000c0d0e7389 */ /* 0x00006400000c000b */
[----:B01----:R-:W-:Y:S05]  /*18b0*/  ENDCOLLECTIVE ;  /* 0x000000000000791b */ /* 0x003fea0003800000 */
.L_x_33:
[----:B------:R-:W-:Y:S01]  /*18c0*/  FFMA R23, R0, R2, R23 ;  /* 0x0000000200177223 */ /* 0x000fe20000000017 */
[----:B------:R-:W-:Y:S01]  /*18d0*/  IMAD.MOV.U32 R13, RZ, RZ, R17 ;  /* 0x000000ffff0d7224 */ /* 0x000fe200078e0011 */
[----:B------:R-:W-:Y:S02]  /*18e0*/  MOV R12, R10 ;  /* 0x0000000a000c7202 */ /* 0x000fe40000000f00 */
[----:B------:R-:W-:-:S07]  /*18f0*/  MOV R4, R14 ;  /* 0x0000000e00047202 */ /* 0x000fce0000000f00 */
[----:B------:R-:W-:Y:S05]  /*1900*/  WARPSYNC.COLLECTIVE R15, `(.L_x_34) ;  /* 0x000000000f087348 */ /* 0x000fea0003c00000 */
[----:B------:R0:W1:Y:S02]  /*1910*/  SHFL.IDX P6, R14, R13, R12, R11 ;  /* 0x0000000c0d0e7389 */ /* 0x00006400000c000b */
[----:B01----:R-:W-:Y:S05]  /*1920*/  ENDCOLLECTIVE ;  /* 0x000000000000791b */ /* 0x003fea0003800000 */
.L_x_34:
[----:B------:R-:W-:Y:S01]  /*1930*/  MOV R13, R16 ;  /* 0x00000010000d7202 */ /* 0x000fe20000000f00 */
[----:B------:R-:W-:Y:S02]  /*1940*/  IMAD.MOV.U32 R12, RZ, RZ, R27 ;  /* 0x000000ffff0c7224 */ /* 0x000fe400078e001b */
[----:B------:R-:W-:-:S07]  /*1950*/  IMAD.MOV.U32 R5, RZ, RZ, R14 ;  /* 0x000000ffff057224 */ /* 0x000fce00078e000e */
[----:B------:R-:W-:Y:S05]  /*1960*/  WARPSYNC.COLLECTIVE R15, `(.L_x_35) ;  /* 0x000000000f087348 */ /* 0x000fea0003c00000 */
[----:B------:R0:W1:Y:S02]  /*1970*/  SHFL.IDX P6, R14, R13, R12, R11 ;  /* 0x0000000c0d0e7389 */ /* 0x00006400000c000b */
[----:B01----:R-:W-:Y:S05]  /*1980*/  ENDCOLLECTIVE ;  /* 0x000000000000791b */ /* 0x003fea0003800000 */
.L_x_35:
[----:B------:R-:W-:Y:S01]  /*1990*/  FFMA R5, R4, R5, R23 ;  /* 0x0000000504057223 */ /* 0x000fe20000000017 */
[----:B------:R-:W-:Y:S01]  /*19a0*/  IMAD.MOV.U32 R13, RZ, RZ, R17 ;  /* 0x000000ffff0d7224 */ /* 0x000fe200078e0011 */
[----:B------:R-:W-:Y:S02]  /*19b0*/  MOV R12, R20 ;  /* 0x00000014000c7202 */ /* 0x000fe40000000f00 */
[----:B------:R-:W-:-:S07]  /*19c0*/  MOV R6, R14 ;  /* 0x0000000e00067202 */ /* 0x000fce0000000f00 */
[----:B------:R-:W-:Y:S05]  /*19d0*/  WARPSYNC.COLLECTIVE R15, `(.L_x_36) ;  /* 0x000000000f087348 */ /* 0x000fea0003c00000 */
[----:B------:R0:W1:Y:S02]  /*19e0*/  SHFL.IDX P6, R14, R13, R12, R11 ;  /* 0x0000000c0d0e7389 */ /* 0x00006400000c000b */
[----:B01----:R-:W-:Y:S05]  /*19f0*/  ENDCOLLECTIVE ;  /* 0x000000000000791b */ /* 0x003fea0003800000 */
.L_x_36:
[----:B------:R-:W-:Y:S01]  /*1a00*/  MOV R13, R16 ;  /* 0x00000010000d7202 */ /* 0x000fe20000000f00 */
[----:B------:R-:W-:Y:S02]  /*1a10*/  IMAD.MOV.U32 R12, RZ, RZ, R7 ;  /* 0x000000ffff0c7224 */ /* 0x000fe400078e0007 */
[----:B------:R-:W-:-:S07]  /*1a20*/  IMAD.MOV.U32 R9, RZ, RZ, R14 ;  /* 0x000000ffff097224 */ /* 0x000fce00078e000e */
[----:B------:R-:W-:Y:S05]  /*1a30*/  WARPSYNC.COLLECTIVE R15, `(.L_x_37) ;  /* 0x000000000f087348 */ /* 0x000fea0003c00000 */
[----:B------:R0:W1:Y:S02]  /*1a40*/  SHFL.IDX P6, R14, R13, R12, R11 ;  /* 0x0000000c0d0e7389 */ /* 0x00006400000c000b */
[----:B01----:R-:W-:Y:S05]  /*1a50*/  ENDCOLLECTIVE ;  /* 0x000000000000791b */ /* 0x003fea0003800000 */
.L_x_37:
[----:B------:R-:W-:Y:S01]  /*1a60*/  FFMA R6, R6, R9, R5 ;  /* 0x0000000906067223 */ /* 0x000fe20000000005 */
[----:B------:R-:W-:Y:S01]  /*1a70*/  IMAD.MOV.U32 R13, RZ, RZ, R17 ;  /* 0x000000ffff0d7224 */ /* 0x000fe200078e0011 */
[----:B------:R-:W-:Y:S02]  /*1a80*/  MOV R12, R32 ;  /* 0x00000020000c7202 */ /* 0x000fe40000000f00 */
[----:B------:R-:W-:-:S07]  /*1a90*/  MOV R7, R14 ;  /* 0x0000000e00077202 */ /* 0x000fce0000000f00 */
[----:B------:R-:W-:Y:S05]  /*1aa0*/  WARPSYNC.COLLECTIVE R15, `(.L_x_38) ;  /* 0x000000000f087348 */ /* 0x000fea0003c00000 */
[----:B------:R0:W1:Y:S02]  /*1ab0*/  SHFL.IDX P6, R14, R13, R12, R11 ;  /* 0x0000000c0d0e7389 */ /* 0x00006400000c000b */
[----:B01----:R-:W-:Y:S05]  /*1ac0*/  ENDCOLLECTIVE ;  /* 0x000000000000791b */ /* 0x003fea0003800000 */
.L_x_38:
[----:B------:R-:W-:Y:S05]  /*1ad0*/  BRA `(.L_x_39) ;  /* 0xfffffff800507947 */ /* 0x000fea000383ffff */
.L_x_26:
        /* <DEDUP_REMOVED lines=9> */
.L_x_41:
[----:B------:R-:W-:Y:S05]  /*1b70*/  BSYNC B0 ;  /* 0x0000000000007941 */ /* 0x000fea0003800000 */
.L_x_40:
[----:B------:R-:W-:Y:S01]  /*1b80*/  IMAD.MOV.U32 R13, RZ, RZ, R17 ;  /* 0x000000ffff0d7224 */ /* 0x000fe200078e0011 */
[----:B------:R-:W-:Y:S01]  /*1b90*/  MOV R12, R2 ;  /* 0x00000002000c7202 */ /* 0x000fe20000000f00 */
[----:B------:R-:W-:Y:S01]  /*1ba0*/  IMAD.MOV.U32 R11, RZ, RZ, 0x1f ;  /* 0x0000001fff0b7424 */ /* 0x000fe200078e00ff */
[----:B------:R-:W-:Y:S02]  /*1bb0*/  MOV R15, 0xffffffff ;  /* 0xffffffff000f7802 */ /* 0x000fe40000000f00 */
[----:B------:R-:W-:-:S07]  /*1bc0*/  MOV R0, R14 ;  /* 0x0000000e00007202 */ /* 0x000fce0000000f00 */
[----:B------:R-:W-:Y:S05]  /*1bd0*/  WARPSYNC.COLLECTIVE R15, `(.L_x_42) ;  /* 0x000000000f087348 */ /* 0x000fea0003c00000 */
[----:B------:R0:W1:Y:S02]  /*1be0*/  SHFL.IDX P6, R14, R13, R12, R11 ;  /* 0x0000000c0d0e7389 */ /* 0x00006400000c000b */
[----:B01----:R-:W-:Y:S05]  /*1bf0*/  ENDCOLLECTIVE ;  /* 0x000000000000791b */ /* 0x003fea0003800000 */
.L_x_42:
[----:B------:R-:W-:Y:S05]  /*1c00*/  BRA `(.L_x_43) ;  /* 0xfffffff8003c7947 */ /* 0x000fea000383ffff */
.L_x_27:
[----:B------:R-:W-:Y:S01]  /*1c10*/  BSSY B0, `(.L_x_44) ;  /* 0x0000008000007945 */ /* 0x000fe20003800000 */
[----:B0-----:R-:W-:Y:S01]  /*1c20*/  VIADD R2, R3, 0x11 ;  /* 0x0000001103027836 */ /* 0x001fe20000000000 */
[----:B------:R-:W-:Y:S01]  /*1c30*/  MOV R13, R16 ;  /* 0x00000010000d7202 */ /* 0x000fe20000000f00 */
[----:B------:R-:W-:Y:S01]  /*1c40*/  IMAD.MOV.U32 R11, RZ, RZ, 0x1f ;  /* 0x0000001fff0b7424 */ /* 0x000fe200078e00ff */
[----:B------:R-:W-:-:S07]  /*1c50*/  MOV R15, 0xffffffff ;  /* 0xffffffff000f7802 */ /* 0x000fce0000000f00 */
[----:B------:R-:W-:Y:S05]  /*1c60*/  WARPSYNC.COLLECTIVE R15, `(.L_x_45) ;  /* 0x000000000f087348 */ /* 0x000fea0003c00000 */
[----:B------:R0:W1:Y:S02]  /*1c70*/  SHFL.IDX P6, R14, R13, R12, R11 ;  /* 0x0000000c0d0e7389 */ /* 0x00006400000c000b */
[----:B01----:R-:W-:Y:S05]  /*1c80*/  ENDCOLLECTIVE ;  /* 0x000000000000791b */ /* 0x003fea0003800000 */
.L_x_45:
[----:B------:R-:W-:Y:S05]  /*1c90*/  BSYNC B0 ;  /* 0x0000000000007941 */ /* 0x000fea0003800000 */
.L_x_44:
[----:B------:R-:W-:Y:S01]  /*1ca0*/  HFMA2 R11, -RZ, RZ, 0, 1.847743988037109375e-06 ;  /* 0x0000001fff0b7431 */ /* 0x000fe200000001ff */
[----:B------:R-:W-:Y:S01]  /*1cb0*/  MOV R13, R17 ;  /* 0x00000011000d7202 */ /* 0x000fe20000000f00 */
[----:B------:R-:W-:Y:S02]  /*1cc0*/  IMAD.MOV.U32 R12, RZ, RZ, R2 ;  /* 0x000000ffff0c7224 */ /* 0x000fe400078e0002 */
[----:B------:R-:W-:Y:S02]  /*1cd0*/  IMAD.MOV.U32 R15, RZ, RZ, -0x1 ;  /* 0xffffffffff0f7424 */ /* 0x000fe400078e00ff */
[----:B------:R-:W-:-:S07]  /*1ce0*/  IMAD.MOV.U32 R0, RZ, RZ, R14 ;  /* 0x000000ffff007224 */ /* 0x000fce00078e000e */
[----:B------:R-:W-:Y:S05]  /*1cf0*/  WARPSYNC.COLLECTIVE R15, `(.L_x_46) ;  /* 0x000000000f087348 */ /* 0x000fea0003c00000 */
[----:B------:R0:W1:Y:S02]  /*1d00*/  SHFL.IDX P6, R14, R13, R12, R11 ;  /* 0x0000000c0d0e7389 */ /* 0x00006400000c000b */
[----:B01----:R-:W-:Y:S05]  /*1d10*/  ENDCOLLECTIVE ;  /* 0x000000000000791b */ /* 0x003fea0003800000 */
.L_x_46:
[----:B------:R-:W-:Y:S05]  /*1d20*/  BRA `(.L_x_47) ;  /* 0xfffffff800187947 */ /* 0x000fea000383ffff */
.L_x_28:
[----:B------:R-:W-:Y:S01]  /*1d30*/  BSSY B0, `(.L_x_48) ;  /* 0x0000008000007945 */ /* 0x000fe20003800000 */
[----:B------:R-:W-:Y:S01]  /*1d40*/  IADD3 R2, PT, PT, R3, 0x12, RZ ;  /* 0x0000001203027810 */ /* 0x000fe20007ffe0ff */
[----:B------:R-:W-:Y:S01]  /*1d50*/  IMAD.MOV.U32 R13, RZ, RZ, R16 ;  /* 0x000000ffff0d7224 */ /* 0x000fe200078e0010 */
[----:B------:R-:W-:Y:S01]  /*1d60*/  MOV R11, 0x1f ;  /* 0x0000001f000b7802 */ /* 0x000fe20000000f00 */
[----:B------:R-:W-:-:S07]  /*1d70*/  IMAD.MOV.U32 R15, RZ, RZ, -0x1 ;  /* 0xffffffffff0f7424 */ /* 0x000fce00078e00ff */
[----:B------:R-:W-:Y:S05]  /*1d80*/  WARPSYNC.COLLECTIVE R15, `(.L_x_49) ;  /* 0x000000000f087348 */ /* 0x000fea0003c00000 */
[----:B------:R0:W1:Y:S02]  /*1d90*/  SHFL.IDX P6, R14, R13, R12, R11 ;  /* 0x0000000c0d0e7389 */ /* 0x00006400000c000b */
[----:B01----:R-:W-:Y:S05]  /*1da0*/  ENDCOLLECTIVE ;  /* 0x000000000000791b */ /* 0x003fea0003800000 */
.L_x_49:
[----:B------:R-:W-:Y:S05]  /*1db0*/  BSYNC B0 ;  /* 0x0000000000007941 */ /* 0x000fea0003800000 */
.L_x_48:
        /* <DEDUP_REMOVED lines=8> */
.L_x_50:
[----:B------:R-:W-:Y:S05]  /*1e40*/  BRA `(.L_x_51) ;  /* 0xfffffff400f07947 */ /* 0x000fea000383ffff */
.L_x_52:
[----:B------:R-:W-:-:S00]  /*1e50*/  BRA `(.L_x_52) ;  /* 0xfffffffc00fc7947 */ /* 0x000fc0000383ffff */
[----:B------:R-:W-:-:S00]  /*1e60*/  NOP ;  /* 0x0000000000007918 */ /* 0x000fc00000000000 */
        /* <DEDUP_REMOVED lines=9> */
.L_x_66:


//--------------------- .text._Z21custom_kernel_bak_bakPKfS0_S0_S0_Pfiii --------------------------
	.section	.text._Z21custom_kernel_bak_bakPKfS0_S0_S0_Pfiii,"ax",@progbits
	.align	128
        .global         _Z21custom_kernel_bak_bakPKfS0_S0_S0_Pfiii
        .type           _Z21custom_kernel_bak_bakPKfS0_S0_S0_Pfiii,@function
        .size           _Z21custom_kernel_bak_bakPKfS0_S0_S0_Pfiii,(.L_x_67 - _Z21custom_kernel_bak_bakPKfS0_S0_S0_Pfiii)
        .other          _Z21custom_kernel_bak_bakPKfS0_S0_S0_Pfiii,@"STO_CUDA_ENTRY STV_DEFAULT"
_Z21custom_kernel_bak_bakPKfS0_S0_S0_Pfiii:
.text._Z21custom_kernel_bak_bakPKfS0_S0_S0_Pfiii:
[----:B------:R-:W-:Y:S01]  /*0000*/  LDC R1, c[0x0][0x37c] ;  /* 0x0000df00ff017b82 */ /* 0x000fe20000000800 */
[----:B------:R-:W0:Y:S07]  /*0010*/  S2R R3, SR_TID.Y ;  /* 0x0000000000037919 */ /* 0x000e2e0000002200 */
[----:B------:R-:W1:Y:S01]  /*0020*/  LDC.64 R16, c[0x0][0x3a8] ;  /* 0x0000ea00ff107b82 */ /* 0x000e620000000a00 */
[----:B------:R-:W0:Y:S01]  /*0030*/  S2R R0, SR_CTAID.Y ;  /* 0x0000000000007919 */ /* 0x000e220000002600 */
[----:B------:R-:W2:Y:S01]  /*0040*/  S2R R5, SR_TID.X ;  /* 0x0000000000057919 */ /* 0x000ea20000002100 */
[----:B------:R-:W2:Y:S01]  /*0050*/  S2R R15, SR_CTAID.X ;  /* 0x00000000000f7919 */ /* 0x000ea20000002500 */
[----:B0-----:R-:W-:-:S04]  /*0060*/  LEA R2, R0, R3, 0x4 ;  /* 0x0000000300027211 */ /* 0x001fc800078e20ff */
[----:B-1----:R-:W-:Y:S02]  /*0070*/  ISETP.GE.AND P0, PT, R2, R17, PT ;  /* 0x000000110200720c */ /* 0x002fe40003f06270 */
[----:B--2---:R-:W-:-:S04]  /*0080*/  LEA R7, R15, R5, 0x4 ;  /* 0x000000050f077211 */ /* 0x004fc800078e20ff */
[----:B------:R-:W-:-:S13]  /*0090*/  ISETP.GE.OR P0, PT, R7, R16, P0 ;  /* 0x000000100700720c */ /* 0x000fda0000706670 */
[----:B------:R-:W-:Y:S05]  /*00a0*/  @P0 EXIT ;  /* 0x000000000000094d */ /* 0x000fea0003800000 */
[----:B------:R-:W0:Y:S01]  /*00b0*/  LDCU UR5, c[0x0][0x3b0] ;  /* 0x00007600ff0577ac */ /* 0x000e220008000800 */
[----:B------:R-:W-:Y:S01]  /*00c0*/  HFMA2 R28, -RZ, RZ, 0, 0 ;  /* 0x00000000ff1c7431 */ /* 0x000fe200000001ff */
[----:B------:R-:W1:Y:S01]  /*00d0*/  LDCU.64 UR10, c[0x0][0x358] ;  /* 0x00006b00ff0a77ac */ /* 0x000e620008000a00 */
[----:B0-----:R-:W-:Y:S02]  /*00e0*/  UISETP.GE.AND UP0, UPT, UR5, 0x10, UPT ;  /* 0x000000100500788c */ /* 0x001fe4000bf06270 */
[----:B------:R-:W-:-:S04]  /*00f0*/  USHF.R.S32.HI UR4, URZ, 0x1f, UR5 ;  /* 0x0000001fff047899 */ /* 0x000fc80008011405 */
[----:B------:R-:W-:-:S03]  /*0100*/  ULEA.HI UR4, UR4, UR5, URZ, 0x4 ;  /* 0x0000000504047291 */ /* 0x000fc6000f8f20ff */
[----:B-1----:R-:W-:Y:S09]  /*0110*/  BRA.U !UP0, `(.L_x_53) ;  /* 0x0000001d08a47547 */ /* 0x002ff2000b800000 */
[----:B------:R-:W-:Y:S01]  /*0120*/  USHF.R.S32.HI UR4, URZ, 0x4, UR4 ;  /* 0x00000004ff047899 */ /* 0x000fe20008011404 */
[----:B------:R-:W-:Y:S02]  /*0130*/  MOV R28, RZ ;  /* 0x000000ff001c7202 */ /* 0x000fe40000000f00 */
[----:B------:R-:W-:Y:S01]  /*0140*/  MOV R4, RZ ;  /* 0x000000ff00047202 */ /* 0x000fe20000000f00 */
[----:B------:R-:W-:Y:S02]  /*0150*/  UIADD3 UR5, UPT, UPT, UR4, -0x1, URZ ;  /* 0xffffffff04057890 */ /* 0x000fe4000fffe0ff */
[----:B------:R-:W-:Y:S02]  /*0160*/  ULOP3.LUT UP0, UR9, UR4, 0x3, URZ, 0xc0, !UPT ;  /* 0x0000000304097892 */ /* 0x000fe4000f80c0ff */
[----:B------:R-:W-:-:S09]  /*0170*/  UISETP.GE.U32.AND UP1, UPT, UR5, 0x3, UPT ;  /* 0x000000030500788c */ /* 0x000fd2000bf26070 */
[----:B------:R-:W-:Y:S05]  /*0180*/  BRA.U !UP1, `(.L_x_54) ;  /* 0x0000001109347547 */ /* 0x000fea000b800000 */
[----:B------:R-:W0:Y:S01]  /*0190*/  S2UR UR7, SR_CgaCtaId ;  /* 0x00000000000779c3 */ /* 0x000e220000008800 */
[C---:B------:R-:W-:Y:S01]  /*01a0*/  IADD3 R4, PT, PT, R3.reuse, 0x10, RZ ;  /* 0x0000001003047810 */ /* 0x040fe20007ffe0ff */
[----:B------:R-:W-:Y:S01]  /*01b0*/  UMOV UR5, 0x400 ;  /* 0x0000040000057882 */ /* 0x000fe20000000000 */
[C---:B------:R-:W-:Y:S01]  /*01c0*/  IADD3 R6, PT, PT, R3.reuse, 0x20, RZ ;  /* 0x0000002003067810 */ /* 0x040fe20007ffe0ff */
[----:B------:R-:W-:Y:S01]  /*01d0*/  UIADD3 UR6, UPT, UPT, UR5, 0x400, URZ ;  /* 0x0000040005067890 */ /* 0x000fe2000fffe0ff */
[C---:B------:R-:W-:Y:S01]  /*01e0*/  IADD3 R8, PT, PT, R3.reuse, 0x30, RZ ;  /* 0x0000003003087810 */ /* 0x040fe20007ffe0ff */
[-CC-:B------:R-:W-:Y:S01]  /*01f0*/  IMAD R27, R3, R16.reuse, R5.reuse ;  /* 0x00000010031b7224 */ /* 0x180fe200078e0205 */
[----:B------:R-:W-:Y:S01]  /*0200*/  ULOP3.LUT UR8, UR4, 0x7fffffc, URZ, 0xc0, !UPT ;  /* 0x07fffffc04087892 */ /* 0x000fe2000f8ec0ff */
[-CC-:B------:R-:W-:Y:S01]  /*0210*/  IMAD R4, R4, R16.reuse, R5.reuse ;  /* 0x0000001004047224 */ /* 0x180fe200078e0205 */
[----:B------:R-:W-:Y:S01]  /*0220*/  IADD3 R11, PT, PT, R2, 0x10, RZ ;  /* 0x00000010020b7810 */ /* 0x000fe20007ffe0ff */
[-CC-:B------:R-:W-:Y:S01]  /*0230*/  IMAD R6, R6, R16.reuse, R5.reuse ;  /* 0x0000001006067224 */ /* 0x180fe200078e0205 */
[C---:B------:R-:W-:Y:S01]  /*0240*/  LEA R27, R15.reuse, R27, 0x4 ;  /* 0x0000001b0f1b7211 */ /* 0x040fe200078e20ff */
[--C-:B------:R-:W-:Y:S01]  /*0250*/  IMAD R8, R8, R16, R5.reuse ;  /* 0x0000001008087224 */ /* 0x100fe200078e0205 */
[C---:B------:R-:W-:Y:S01]  /*0260*/  LEA R9, R15.reuse, R4, 0x4 ;  /* 0x000000040f097211 */ /* 0x040fe200078e20ff */
[--C-:B------:R-:W-:Y:S01]  /*0270*/  IMAD R12, R2, R16, R5.reuse ;  /* 0x00000010020c7224 */ /* 0x100fe200078e0205 */
[----:B------:R-:W-:Y:S01]  /*0280*/  LEA R13, R15, R6, 0x4 ;  /* 0x000000060f0d7211 */ /* 0x000fe200078e20ff */
[----:B------:R-:W-:Y:S01]  /*0290*/  IMAD R11, R11, R16, R5 ;  /* 0x000000100b0b7224 */ /* 0x000fe200078e0205 */
[----:B------:R-:W-:-:S02]  /*02a0*/  LEA R15, R15, R8, 0x4 ;  /* 0x000000080f0f7211 */ /* 0x000fc400078e20ff */
[C---:B------:R-:W-:Y:S02]  /*02b0*/  IADD3 R29, PT, PT, R2.reuse, 0x20, RZ ;  /* 0x00000020021d7810 */ /* 0x040fe40007ffe0ff */
[----:B------:R-:W-:Y:S02]  /*02c0*/  IADD3 R8, PT, PT, R2, 0x30, RZ ;  /* 0x0000003002087810 */ /* 0x000fe40007ffe0ff */
[----:B------:R-:W-:Y:S01]  /*02d0*/  MOV R28, RZ ;  /* 0x000000ff001c7202 */ /* 0x000fe20000000f00 */
[----:B0-----:R-:W-:Y:S01]  /*02e0*/  ULEA UR6, UR7, UR6, 0x18 ;  /* 0x0000000607067291 */ /* 0x001fe2000f8ec0ff */
[-CC-:B------:R-:W-:Y:S01]  /*02f0*/  IMAD R29, R29, R16.reuse, R5.reuse ;  /* 0x000000101d1d7224 */ /* 0x180fe200078e0205 */
[----:B------:R-:W-:Y:S01]  /*0300*/  ULEA UR5, UR7, UR5, 0x18 ;  /* 0x0000000507057291 */ /* 0x000fe2000f8ec0ff */
[----:B------:R-:W-:Y:S01]  /*0310*/  IMAD R8, R8, R16, R5 ;  /* 0x0000001008087224 */ /* 0x000fe200078e0205 */
[----:B------:R-:W-:Y:S01]  /*0320*/  MOV R4, UR8 ;  /* 0x0000000800047c02 */ /* 0x000fe20008000f00 */
[----:B------:R-:W-:Y:S01]  /*0330*/  UIADD3 UR7, UPT, UPT, -UR8, URZ, URZ ;  /* 0x000000ff08077290 */ /* 0x000fe2000fffe1ff */
[----:B------:R-:W-:-:S02]  /*0340*/  LEA R6, R3, UR6, 0x6 ;  /* 0x0000000603067c11 */ /* 0x000fc4000f8e30ff */
[C---:B------:R-:W-:Y:S02]  /*0350*/  LEA R10, R5.reuse, UR5, 0x2 ;  /* 0x00000005050a7c11 */ /* 0x040fe4000f8e10ff */
[----:B------:R-:W-:Y:S01]  /*0360*/  LEA R26, R5, R6, 0x2 ;  /* 0x00000006051a7211 */ /* 0x000fe200078e10ff */
[C---:B------:R-:W-:Y:S01]  /*0370*/  IMAD R6, R3.reuse, -0x3c, R6 ;  /* 0xffffffc403067824 */ /* 0x040fe200078e0206 */
[----:B------:R-:W-:-:S07]  /*0380*/  LEA R14, R3, R10, 0x6 ;  /* 0x0000000a030e7211 */ /* 0x000fce00078e30ff */
.L_x_55:
[----:B------:R-:W0:Y:S08]  /*0390*/  LDC.64 R18, c[0x0][0x380] ;  /* 0x0000e000ff127b82 */ /* 0x000e300000000a00 */
[----:B------:R-:W1:Y:S01]  /*03a0*/  LDC.64 R20, c[0x0][0x388] ;  /* 0x0000e200ff147b82 */ /* 0x000e620000000a00 */
[----:B0-----:R-:W-:-:S06]  /*03b0*/  IMAD.WIDE R24, R27, 0x4, R18 ;  /* 0x000000041b187825 */ /* 0x001fcc00078e0212 */
[----:B------:R-:W2:Y:S01]  /*03c0*/  LDG.E R25, desc[UR10][R24.64] ;  /* 0x0000000a18197981 */ /* 0x000ea2000c1e1900 */
[----:B-1----:R-:W-:-:S06]  /*03d0*/  IMAD.WIDE R22, R12, 0x4, R20 ;  /* 0x000000040c167825 */ /* 0x002fcc00078e0214 */
[----:B------:R-:W3:Y:S04]  /*03e0*/  LDG.E R23, desc[UR10][R22.64] ;  /* 0x0000000a16177981 */ /* 0x000ee8000c1e1900 */
[----:B--2---:R-:W-:Y:S04]  /*03f0*/  STS [R14], R25 ;  /* 0x000000190e007388 */ /* 0x004fe80000000800 */
[----:B---3--:R-:W-:Y:S01]  /*0400*/  STS [R26], R23 ;  /* 0x000000171a007388 */ /* 0x008fe20000000800 */
[----:B------:R-:W-:Y:S06]  /*0410*/  BAR.SYNC.DEFER_BLOCKING 0x0 ;  /* 0x0000000000007b1d */ /* 0x000fec0000010000 */
[----:B------:R-:W-:Y:S04]  /*0420*/  LDS R22, [R10] ;  /* 0x000000000a167984 */ /* 0x000fe80000000800 */
[----:B------:R-:W0:Y:S04]  /*0430*/  LDS R24, [R6] ;  /* 0x0000000006187984 */ /* 0x000e280000000800 */
[----:B------:R-:W-:Y:S04]  /*0440*/  LDS R25, [R10+0x80] ;  /* 0x000080000a197984 */ /* 0x000fe80000000800 */
[----:B------:R-:W-:Y:S01]  /*0450*/  LDS R23, [R10+0xc0] ;  /* 0x0000c0000a177984 */ /* 0x000fe20000000800 */
[----:B0-----:R-:W-:-:S03]  /*0460*/  FFMA R28, R22, R24, R28 ;  /* 0x00000018161c7223 */ /* 0x001fc6000000001c */
[----:B------:R-:W-:Y:S04]  /*0470*/  LDS R22, [R10+0x40] ;  /* 0x000040000a167984 */ /* 0x000fe80000000800 */
[----:B------:R-:W0:Y:S02]  /*0480*/  LDS R24, [R6+0x40] ;  /* 0x0000400006187984 */ /* 0x000e240000000800 */
[----:B0-----:R-:W-:Y:S02]  /*0490*/  FFMA R24, R22, R24, R28 ;  /* 0x0000001816187223 */ /* 0x001fe4000000001c */
[----:B------:R-:W0:Y:S04]  /*04a0*/  LDS R28, [R6+0x80] ;  /* 0x00008000061c7984 */ /* 0x000e280000000800 */
[----:B------:R-:W1:Y:S01]  /*04b0*/  LDS R22, [R6+0xc0] ;  /* 0x0000c00006167984 */ /* 0x000e620000000800 */
[----:B0-----:R-:W-:-:S03]  /*04c0*/  FFMA R24, R25, R28, R24 ;  /* 0x0000001c19187223 */ /* 0x001fc60000000018 */
[----:B------:R-:W-:Y:S01]  /*04d0*/  LDS R28, [R6+0x3c0] ;  /* 0x0003c000061c7984 */ /* 0x000fe20000000800 */
[----:B-1----:R-:W-:-:S03]  /*04e0*/  FFMA R22, R23, R22, R24 ;  /* 0x0000001617167223 */ /* 0x002fc60000000018 */
[----:B------:R-:W-:Y:S04]  /*04f0*/  LDS R23, [R10+0x100] ;  /* 0x000100000a177984 */ /* 0x000fe80000000800 */
[----:B------:R-:W0:Y:S02]  /*0500*/  LDS R24, [R6+0x100] ;  /* 0x0001000006187984 */ /* 0x000e240000000800 */
[----:B0-----:R-:W-:Y:S02]  /*0510*/  FFMA R22, R23, R24, R22 ;  /* 0x0000001817167223 */ /* 0x001fe40000000016 */
[----:B------:R-:W-:Y:S04]  /*0520*/  LDS R23, [R10+0x140] ;  /* 0x000140000a177984 */ /* 0x000fe80000000800 */
[----:B------:R-:W0:Y:S02]  /*0530*/  LDS R24, [R6+0x140] ;  /* 0x0001400006187984 */ /* 0x000e240000000800 */
[----:B0-----:R-:W-:-:S02]  /*0540*/  FFMA R22, R23, R24, R22 ;  /* 0x0000001817167223 */ /* 0x001fc40000000016 */
        /* <DEDUP_REMOVED lines=27> */
[----:B------:R-:W0:Y:S01]  /*0700*/  LDS R23, [R10+0x3c0] ;  /* 0x0003c0000a177984 */ /* 0x000e220000000800 */
[----:B------:R-:W-:Y:S01]  /*0710*/  IMAD.WIDE R24, R9, 0x4, R18 ;  /* 0x0000000409187825 */ /* 0x000fe200078e0212 */
[----:B------:R-:W-:Y:S06]  /*0720*/  BAR.SYNC.DEFER_BLOCKING 0x0 ;  /* 0x0000000000007b1d */ /* 0x000fec0000010000 */
[----:B------:R-:W2:Y:S01]  /*0730*/  LDG.E R25, desc[UR10][R24.64] ;  /* 0x0000000a18197981 */ /* 0x000ea2000c1e1900 */
[----:B0-----:R-:W-:Y:S01]  /*0740*/  FFMA R28, R23, R28, R22 ;  /* 0x0000001c171c7223 */ /* 0x001fe20000000016 */
[----:B------:R-:W-:-:S06]  /*0750*/  IMAD.WIDE R22, R11, 0x4, R20 ;  /* 0x000000040b167825 */ /* 0x000fcc00078e0214 */
        /* <DEDUP_REMOVED lines=57> */
[----:B---3--:R-:W-:Y:S04]  /*0af0*/  STS [R14], R23 ;  /* 0x000000170e007388 */ /* 0x008fe80000000800 */
[----:B--2---:R-:W-:Y:S01]  /*0b00*/  STS [R26], R25 ;  /* 0x000000191a007388 */ /* 0x004fe20000000800 */
[----:B------:R-:W-:Y:S06]  /*0b10*/  BAR.SYNC.DEFER_BLOCKING 0x0 ;  /* 0x0000000000007b1d */ /* 0x000fec0000010000 */
[----:B------:R-:W-:Y:S04]  /*0b20*/  LDS R22, [R10] ;  /* 0x000000000a167984 */ /* 0x000fe80000000800 */
[----:B------:R-:W0:Y:S04]  /*0b30*/  LDS R24, [R6] ;  /* 0x0000000006187984 */ /* 0x000e280000000800 */
[----:B------:R-:W-:Y:S01]  /*0b40*/  LDS R23, [R10+0x80] ;  /* 0x000080000a177984 */ /* 0x000fe20000000800 */
[----:B0-----:R-:W-:-:S03]  /*0b50*/  FFMA R28, R22, R24, R28 ;  /* 0x00000018161c7223 */ /* 0x001fc6000000001c */
[----:B------:R-:W-:Y:S04]  /*0b60*/  LDS R22, [R10+0x40] ;  /* 0x000040000a167984 */ /* 0x000fe80000000800 */
[----:B------:R-:W0:Y:S02]  /*0b70*/  LDS R24, [R6+0x40] ;  /* 0x0000400006187984 */ /* 0x000e240000000800 */
[----:B0-----:R-:W-:Y:S02]  /*0b80*/  FFMA R22, R22, R24, R28 ;  /* 0x0000001816167223 */ /* 0x001fe4000000001c */
[----:B------:R-:W0:Y:S04]  /*0b90*/  LDS R28, [R6+0x80] ;  /* 0x00008000061c7984 */ /* 0x000e280000000800 */
[----:B------:R-:W-:Y:S01]  /*0ba0*/  LDS R24, [R6+0xc0] ;  /* 0x0000c00006187984 */ /* 0x000fe20000000800 */
[----:B0-----:R-:W-:-:S03]  /*0bb0*/  FFMA R22, R23, R28, R22 ;  /* 0x0000001c17167223 */ /* 0x001fc60000000016 */
        /* <DEDUP_REMOVED lines=33> */
[----:B------:R-:W0:Y:S01]  /*0dd0*/  LDS R24, [R6+0x380] ;  /* 0x0003800006187984 */ /* 0x000e220000000800 */
[----:B------:R-:W-:-:S04]  /*0de0*/  IMAD.WIDE R18, R15, 0x4, R18 ;  /* 0x000000040f127825 */ /* 0x000fc800078e0212 */
[----:B------:R-:W-:-:S04]  /*0df0*/  IMAD.WIDE R20, R8, 0x4, R20 ;  /* 0x0000000408147825 */ /* 0x000fc800078e0214 */
[----:B0-----:R-:W-:Y:S02]  /*0e00*/  FFMA R22, R23, R24, R22 ;  /* 0x0000001817167223 */ /* 0x001fe40000000016 */
[----:B------:R-:W-:Y:S04]  /*0e10*/  LDS R23, [R10+0x3c0] ;  /* 0x0003c0000a177984 */ /* 0x000fe80000000800 */
[----:B------:R-:W0:Y:S01]  /*0e20*/  LDS R24, [R6+0x3c0] ;  /* 0x0003c00006187984 */ /* 0x000e220000000800 */
[----:B------:R-:W-:Y:S06]  /*0e30*/  BAR.SYNC.DEFER_BLOCKING 0x0 ;  /* 0x0000000000007b1d */ /* 0x000fec0000010000 */
[----:B------:R-:W2:Y:S04]  /*0e40*/  LDG.E R19, desc[UR10][R18.64] ;  /* 0x0000000a12137981 */ /* 0x000ea8000c1e1900 */
[----:B------:R-:W3:Y:S01]  /*0e50*/  LDG.E R21, desc[UR10][R20.64] ;  /* 0x0000000a14157981 */ /* 0x000ee2000c1e1900 */
[----:B0-----:R-:W-:-:S03]  /*0e60*/  FFMA R22, R23, R24, R22 ;  /* 0x0000001817167223 */ /* 0x001fc60000000016 */
[----:B--2---:R-:W-:Y:S04]  /*0e70*/  STS [R14], R19 ;  /* 0x000000130e007388 */ /* 0x004fe80000000800 */
[----:B---3--:R-:W-:Y:S01]  /*0e80*/  STS [R26], R21 ;  /* 0x000000151a007388 */ /* 0x008fe20000000800 */
[----:B------:R-:W-:Y:S06]  /*0e90*/  BAR.SYNC.DEFER_BLOCKING 0x0 ;  /* 0x0000000000007b1d */ /* 0x000fec0000010000 */
[----:B------:R-:W-:Y:S04]  /*0ea0*/  LDS R23, [R10] ;  /* 0x000000000a177984 */ /* 0x000fe80000000800 */
[----:B------:R-:W0:Y:S04]  /*0eb0*/  LDS R24, [R6] ;  /* 0x0000000006187984 */ /* 0x000e280000000800 */
[----:B------:R-:W-:Y:S04]  /*0ec0*/  LDS R25, [R10+0x40] ;  /* 0x000040000a197984 */ /* 0x000fe80000000800 */
[----:B------:R-:W1:Y:S04]  /*0ed0*/  LDS R28, [R6+0x40] ;  /* 0x00004000061c7984 */ /* 0x000e680000000800 */
[----:B------:R-:W-:Y:S04]  /*0ee0*/  LDS R18, [R6+0x80] ;  /* 0x0000800006127984 */ /* 0x000fe80000000800 */
[----:B------:R-:W-:Y:S04]  /*0ef0*/  LDS R19, [R10+0xc0] ;  /* 0x0000c0000a137984 */ /* 0x000fe80000000800 */
[----:B------:R-:W-:Y:S04]  /*0f00*/  LDS R20, [R6+0xc0] ;  /* 0x0000c00006147984 */ /* 0x000fe80000000800 */
[----:B------:R-:W-:Y:S01]  /*0f10*/  LDS R21, [R10+0x100] ;  /* 0x000100000a157984 */ /* 0x000fe20000000800 */
[----:B0-----:R-:W-:-:S03]  /*0f20*/  FFMA R22, R23, R24, R22 ;  /* 0x0000001817167223 */ /* 0x001fc60000000016 */
[----:B------:R-:W0:Y:S01]  /*0f30*/  LDS R23, [R10+0x80] ;  /* 0x000080000a177984 */ /* 0x000e220000000800 */
[----:B-1----:R-:W-:-:S03]  /*0f40*/  FFMA R22, R25, R28, R22 ;  /* 0x0000001c19167223 */ /* 0x002fc60000000016 */
[----:B------:R-:W-:Y:S01]  /*0f50*/  LDS R28, [R6+0x3c0] ;  /* 0x0003c000061c7984 */ /* 0x000fe20000000800 */
[----:B0-----:R-:W-:-:S03]  /*0f60*/  FFMA R18, R23, R18, R22 ;  /* 0x0000001217127223 */ /* 0x001fc60000000016 */
[----:B------:R-:W0:Y:S01]  /*0f70*/  LDS R22, [R6+0x100] ;  /* 0x0001000006167984 */ /* 0x000e220000000800 */
[----:B------:R-:W-:-:S03]  /*0f80*/  FFMA R18, R19, R20, R18 ;  /* 0x0000001413127223 */ /* 0x000fc60000000012 */
[----:B------:R-:W-:Y:S04]  /*0f90*/  LDS R19, [R10+0x140] ;  /* 0x000140000a137984 */ /* 0x000fe80000000800 */
[----:B------:R-:W1:Y:S01]  /*0fa0*/  LDS R20, [R6+0x140] ;  /* 0x0001400006147984 */ /* 0x000e620000000800 */
[----:B0-----:R-:W-:-:S03]  /*0fb0*/  FFMA R18, R21, R22, R18 ;  /* 0x0000001615127223 */ /* 0x001fc60000000012 */
[----:B------:R-:W-:Y:S04]  /*0fc0*/  LDS R21, [R10+0x180] ;  /* 0x000180000a157984 */ /* 0x000fe80000000800 */
[----:B------:R-:W0:Y:S01]  /*0fd0*/  LDS R22, [R6+0x180] ;  /* 0x0001800006167984 */ /* 0x000e220000000800 */
[----:B-1----:R-:W-:-:S03]  /*0fe0*/  FFMA R18, R19, R20, R18 ;  /* 0x0000001413127223 */ /* 0x002fc60000000012 */
        /* <DEDUP_REMOVED lines=20> */
[----:B------:R-:W-:Y:S01]  /*1130*/  UIADD3 UR7, UPT, UPT, UR7, 0x4, URZ ;  /* 0x0000000407077890 */ /* 0x000fe2000fffe0ff */
[----:B0-----:R-:W-:Y:S02]  /*1140*/  FFMA R18, R21, R22, R18 ;  /* 0x0000001615127223 */ /* 0x001fe40000000012 */
[----:B------:R-:W-:Y:S04]  /*1150*/  LDS R21, [R10+0x380] ;  /* 0x000380000a157984 */ /* 0x000fe80000000800 */
[----:B------:R-:W0:Y:S01]  /*1160*/  LDS R22, [R6+0x380] ;  /* 0x0003800006167984 */ /* 0x000e220000000800 */
[----:B-1----:R-:W-:-:S03]  /*1170*/  FFMA R18, R19, R20, R18 ;  /* 0x0000001413127223 */ /* 0x002fc60000000012 */
[----:B------:R-:W1:Y:S01]  /*1180*/  LDS R19, [R10+0x3c0] ;  /* 0x0003c0000a137984 */ /* 0x000e620000000800 */
[----:B------:R-:W-:Y:S01]  /*1190*/  UISETP.NE.AND UP1, UPT, UR7, URZ, UPT ;  /* 0x000000ff0700728c */ /* 0x000fe2000bf25270 */
[C---:B------:R-:W-:Y:S02]  /*11a0*/  LEA R9, R16.reuse, R9, 0x6 ;  /* 0x0000000910097211 */ /* 0x040fe400078e30ff */
[C---:B------:R-:W-:Y:S02]  /*11b0*/  LEA R13, R16.reuse, R13, 0x6 ;  /* 0x0000000d100d7211 */ /* 0x040fe400078e30ff */
[C---:B------:R-:W-:Y:S02]  /*11c0*/  LEA R15, R16.reuse, R15, 0x6 ;  /* 0x0000000f100f7211 */ /* 0x040fe400078e30ff */
[C---:B------:R-:W-:Y:S02]  /*11d0*/  LEA R27, R16.reuse, R27, 0x6 ;  /* 0x0000001b101b7211 */ /* 0x040fe400078e30ff */
[----:B------:R-:W-:-:S02]  /*11e0*/  LEA R11, R16, R11, 0x6 ;  /* 0x0000000b100b7211 */ /* 0x000fc400078e30ff */
[C---:B------:R-:W-:Y:S02]  /*11f0*/  LEA R29, R16.reuse, R29, 0x6 ;  /* 0x0000001d101d7211 */ /* 0x040fe400078e30ff */
[C---:B------:R-:W-:Y:S02]  /*1200*/  LEA R8, R16.reuse, R8, 0x6 ;  /* 0x0000000810087211 */ /* 0x040fe400078e30ff */
[----:B------:R-:W-:Y:S01]  /*1210*/  LEA R12, R16, R12, 0x6 ;  /* 0x0000000c100c7211 */ /* 0x000fe200078e30ff */
[----:B0-----:R-:W-:-:S04]  /*1220*/  FFMA R18, R21, R22, R18 ;  /* 0x0000001615127223 */ /* 0x001fc80000000012 */
[----:B-1----:R-:W-:Y:S01]  /*1230*/  FFMA R28, R19, R28, R18 ;  /* 0x0000001c131c7223 */ /* 0x002fe20000000012 */
[----:B------:R-:W-:Y:S06]  /*1240*/  BAR.SYNC.DEFER_BLOCKING 0x0 ;  /* 0x0000000000007b1d */ /* 0x000fec0000010000 */
[----:B------:R-:W-:Y:S05]  /*1250*/  BRA.U UP1, `(.L_x_55) ;  /* 0xfffffff1014c7547 */ /* 0x000fea000b83ffff */
.L_x_54:
[----:B------:R-:W-:Y:S05]  /*1260*/  BRA.U !UP0, `(.L_x_53) ;  /* 0x0000000d08507547 */ /* 0x000fea000b800000 */
[----:B------:R-:W-:Y:S02]  /*1270*/  UISETP.NE.AND UP0, UPT, UR9, 0x1, UPT ;  /* 0x000000010900788c */ /* 0x000fe4000bf05270 */
[----:B------:R-:W-:-:S04]  /*1280*/  ULOP3.LUT UR4, UR4, 0x1, URZ, 0xc0, !UPT ;  /* 0x0000000104047892 */ /* 0x000fc8000f8ec0ff */
[----:B------:R-:W-:-:S03]  /*1290*/  UISETP.NE.U32.AND UP1, UPT, UR4, 0x1, UPT ;  /* 0x000000010400788c */ /* 0x000fc6000bf25070 */
[----:B------:R-:W-:Y:S08]  /*12a0*/  BRA.U !UP0, `(.L_x_56) ;  /* 0x0000000908187547 */ /* 0x000ff0000b800000 */
[----:B------:R-:W0:Y:S01]  /*12b0*/  LDC.64 R10, c[0x0][0x380] ;  /* 0x0000e000ff0a7b82 */ /* 0x000e220000000a00 */
[C---:B------:R-:W-:Y:S02]  /*12c0*/  IADD3 R14, PT, PT, R4.reuse, R0, RZ ;  /* 0x00000000040e7210 */ /* 0x040fe40007ffe0ff */
[-C--:B------:R-:W-:Y:S02]  /*12d0*/  LEA R13, R4, R3.reuse, 0x4 ;  /* 0x00000003040d7211 */ /* 0x080fe400078e20ff */
[----:B------:R-:W-:-:S03]  /*12e0*/  LEA R14, R14, R3, 0x4 ;  /* 0x000000030e0e7211 */ /* 0x000fc600078e20ff */
[----:B------:R-:W1:Y:S01]  /*12f0*/  LDC.64 R8, c[0x0][0x388] ;  /* 0x0000e200ff087b82 */ /* 0x000e620000000a00 */
[-C--:B------:R-:W-:Y:S02]  /*1300*/  IMAD R21, R13, R16.reuse, R7 ;  /* 0x000000100d157224 */ /* 0x080fe400078e0207 */
[----:B------:R-:W-:Y:S02]  /*1310*/  IMAD R19, R14, R16, R5 ;  /* 0x000000100e137224 */ /* 0x000fe400078e0205 */
[----:B0-----:R-:W-:-:S06]  /*1320*/  IMAD.WIDE R20, R21, 0x4, R10 ;  /* 0x0000000415147825 */ /* 0x001fcc00078e020a */
[----:B------:R-:W2:Y:S01]  /*1330*/  LDG.E R21, desc[UR10][R20.64] ;  /* 0x0000000a14157981 */ /* 0x000ea2000c1e1900 */
[----:B-1----:R-:W-:-:S05]  /*1340*/  IMAD.WIDE R18, R19, 0x4, R8 ;  /* 0x0000000413127825 */ /* 0x002fca00078e0208 */
[----:B------:R-:W3:Y:S01]  /*1350*/  LDG.E R22, desc[UR10][R18.64] ;  /* 0x0000000a12167981 */ /* 0x000ee2000c1e1900 */
[----:B------:R-:W0:Y:S01]  /*1360*/  S2UR UR5, SR_CgaCtaId ;  /* 0x00000000000579c3 */ /* 0x000e220000008800 */
[----:B------:R-:W-:Y:S02]  /*1370*/  UMOV UR4, 0x400 ;  /* 0x0000040000047882 */ /* 0x000fe40000000000 */
[----:B------:R-:W-:Y:S02]  /*1380*/  UIADD3 UR6, UPT, UPT, UR4, 0x400, URZ ;  /* 0x0000040004067890 */ /* 0x000fe4000fffe0ff */
[----:B0-----:R-:W-:Y:S02]  /*1390*/  ULEA UR4, UR5, UR4, 0x18 ;  /* 0x0000000405047291 */ /* 0x001fe4000f8ec0ff */
[----:B------:R-:W-:-:S04]  /*13a0*/  ULEA UR6, UR5, UR6, 0x18 ;  /* 0x0000000605067291 */ /* 0x000fc8000f8ec0ff */
[----:B------:R-:W-:Y:S02]  /*13b0*/  LEA R12, R5, UR4, 0x2 ;  /* 0x00000004050c7c11 */ /* 0x000fe4000f8e10ff */
[C---:B------:R-:W-:Y:S02]  /*13c0*/  LEA R6, R3.reuse, UR6, 0x6 ;  /* 0x0000000603067c11 */ /* 0x040fe4000f8e30ff */
[----:B------:R-:W-:Y:S02]  /*13d0*/  LEA R24, R3, R12, 0x6 ;  /* 0x0000000c03187211 */ /* 0x000fe400078e30ff */
[----:B------:R-:W-:Y:S01]  /*13e0*/  LEA R25, R5, R6, 0x2 ;  /* 0x0000000605197211 */ /* 0x000fe200078e10ff */
[----:B------:R-:W-:Y:S01]  /*13f0*/  IMAD R6, R3, -0x3c, R6 ;  /* 0xffffffc403067824 */ /* 0x000fe200078e0206 */
[----:B------:R-:W-:Y:S02]  /*1400*/  IADD3 R13, PT, PT, R13, 0x10, RZ ;  /* 0x000000100d0d7810 */ /* 0x000fe40007ffe0ff */
[----:B------:R-:W-:-:S03]  /*1410*/  IADD3 R14, PT, PT, R14, 0x10, RZ ;  /* 0x000000100e0e7810 */ /* 0x000fc60007ffe0ff */
[----:B------:R-:W-:-:S04]  /*1420*/  IMAD R13, R13, R16, R7 ;  /* 0x000000100d0d7224 */ /* 0x000fc800078e0207 */
[----:B------:R-:W-:Y:S01]  /*1430*/  IMAD.WIDE R10, R13, 0x4, R10 ;  /* 0x000000040d0a7825 */ /* 0x000fe200078e020a */
        /* <DEDUP_REMOVED lines=8> */
[----:B------:R-:W2:Y:S04]  /*14c0*/  LDS R18, [R6+0x80] ;  /* 0x0000800006127984 */ /* 0x000ea80000000800 */
[----:B------:R-:W-:Y:S04]  /*14d0*/  LDS R22, [R12+0x100] ;  /* 0x000100000c167984 */ /* 0x000fe80000000800 */
[----:B------:R-:W-:Y:S04]  /*14e0*/  LDS R21, [R6+0x100] ;  /* 0x0001000006157984 */ /* 0x000fe80000000800 */
[----:B------:R-:W-:Y:S01]  /*14f0*/  LDS R13, [R12+0x3c0] ;  /* 0x0003c0000c0d7984 */ /* 0x000fe20000000800 */
[----:B0-----:R-:W-:-:S03]  /*1500*/  FFMA R28, R19, R20, R28 ;  /* 0x00000014131c7223 */ /* 0x001fc6000000001c */
[----:B------:R-:W-:Y:S04]  /*1510*/  LDS R19, [R12+0xc0] ;  /* 0x0000c0000c137984 */ /* 0x000fe80000000800 */
[----:B------:R-:W0:Y:S01]  /*1520*/  LDS R20, [R6+0xc0] ;  /* 0x0000c00006147984 */ /* 0x000e220000000800 */
[----:B-1----:R-:W-:-:S04]  /*1530*/  FFMA R26, R23, R26, R28 ;  /* 0x0000001a171a7223 */ /* 0x002fc8000000001c */
[----:B--2---:R-:W-:Y:S02]  /*1540*/  FFMA R26, R15, R18, R26 ;  /* 0x000000120f1a7223 */ /* 0x004fe4000000001a */
[----:B------:R-:W-:Y:S04]  /*1550*/  LDS R18, [R12+0x140] ;  /* 0x000140000c127984 */ /* 0x000fe80000000800 */
[----:B------:R-:W1:Y:S01]  /*1560*/  LDS R15, [R6+0x140] ;  /* 0x00014000060f7984 */ /* 0x000e620000000800 */
[----:B0-----:R-:W-:-:S03]  /*1570*/  FFMA R23, R19, R20, R26 ;  /* 0x0000001413177223 */ /* 0x001fc6000000001a */
[----:B------:R-:W-:Y:S04]  /*1580*/  LDS R19, [R12+0x180] ;  /* 0x000180000c137984 */ /* 0x000fe80000000800 */
[----:B------:R-:W0:Y:S01]  /*1590*/  LDS R20, [R6+0x180] ;  /* 0x0001800006147984 */ /* 0x000e220000000800 */
[----:B------:R-:W-:-:S03]  /*15a0*/  FFMA R23, R22, R21, R23 ;  /* 0x0000001516177223 */ /* 0x000fc60000000017 */
[----:B------:R-:W-:Y:S04]  /*15b0*/  LDS R21, [R12+0x1c0] ;  /* 0x0001c0000c157984 */ /* 0x000fe80000000800 */
[----:B------:R-:W2:Y:S01]  /*15c0*/  LDS R22, [R6+0x1c0] ;  /* 0x0001c00006167984 */ /* 0x000ea20000000800 */
[----:B-1----:R-:W-:-:S03]  /*15d0*/  FFMA R26, R18, R15, R23 ;  /* 0x0000000f121a7223 */ /* 0x002fc60000000017 */
[----:B------:R-:W-:Y:S04]  /*15e0*/  LDS R18, [R12+0x200] ;  /* 0x000200000c127984 */ /* 0x000fe80000000800 */
[----:B------:R-:W1:Y:S04]  /*15f0*/  LDS R15, [R6+0x200] ;  /* 0x00020000060f7984 */ /* 0x000e680000000800 */
[----:B------:R-:W-:Y:S01]  /*1600*/  LDS R23, [R6+0x280] ;  /* 0x0002800006177984 */ /* 0x000fe20000000800 */
[----:B0-----:R-:W-:-:S03]  /*1610*/  FFMA R26, R19, R20, R26 ;  /* 0x00000014131a7223 */ /* 0x001fc6000000001a */
[----:B------:R-:W-:Y:S04]  /*1620*/  LDS R20, [R12+0x240] ;  /* 0x000240000c147984 */ /* 0x000fe80000000800 */
[----:B------:R-:W0:Y:S01]  /*1630*/  LDS R19, [R6+0x240] ;  /* 0x0002400006137984 */ /* 0x000e220000000800 */
[----:B--2---:R-:W-:-:S03]  /*1640*/  FFMA R21, R21, R22, R26 ;  /* 0x0000001615157223 */ /* 0x004fc6000000001a */
[----:B------:R-:W2:Y:S01]  /*1650*/  LDS R22, [R12+0x280] ;  /* 0x000280000c167984 */ /* 0x000ea20000000800 */
[----:B-1----:R-:W-:-:S03]  /*1660*/  FFMA R15, R18, R15, R21 ;  /* 0x0000000f120f7223 */ /* 0x002fc60000000015 */
[----:B------:R-:W-:Y:S04]  /*1670*/  LDS R21, [R12+0x2c0] ;  /* 0x0002c0000c157984 */ /* 0x000fe80000000800 */
[----:B------:R-:W1:Y:S01]  /*1680*/  LDS R18, [R6+0x2c0] ;  /* 0x0002c00006127984 */ /* 0x000e620000000800 */
[----:B0-----:R-:W-:Y:S01]  /*1690*/  FFMA R15, R20, R19, R15 ;  /* 0x00000013140f7223 */ /* 0x001fe2000000000f */
[----:B------:R-:W-:Y:S02]  /*16a0*/  IMAD R19, R14, R16, R5 ;  /* 0x000000100e137224 */ /* 0x000fe400078e0205 */
[----:B------:R-:W-:Y:S01]  /*16b0*/  LDS R20, [R6+0x340] ;  /* 0x0003400006147984 */ /* 0x000fe20000000800 */
[----:B--2---:R-:W-:Y:S01]  /*16c0*/  FFMA R22, R22, R23, R15 ;  /* 0x0000001716167223 */ /* 0x004fe2000000000f */
[----:B------:R-:W-:-:S02]  /*16d0*/  IMAD.WIDE R8, R19, 0x4, R8 ;  /* 0x0000000413087825 */ /* 0x000fc400078e0208 */
[----:B------:R-:W-:Y:S04]  /*16e0*/  LDS R23, [R6+0x300] ;  /* 0x0003000006177984 */ /* 0x000fe80000000800 */
[----:B------:R-:W-:Y:S04]  /*16f0*/  LDS R19, [R12+0x340] ;  /* 0x000340000c137984 */ /* 0x000fe80000000800 */
[----:B------:R-:W-:Y:S01]  /*1700*/  LDS R15, [R12+0x380] ;  /* 0x000380000c0f7984 */ /* 0x000fe20000000800 */
[----:B-1----:R-:W-:-:S03]  /*1710*/  FFMA R21, R21, R18, R22 ;  /* 0x0000001215157223 */ /* 0x002fc60000000016 */
[----:B------:R-:W0:Y:S04]  /*1720*/  LDS R22, [R12+0x300] ;  /* 0x000300000c167984 */ /* 0x000e280000000800 */
[----:B------:R-:W1:Y:S04]  /*1730*/  LDS R18, [R6+0x380] ;  /* 0x0003800006127984 */ /* 0x000e680000000800 */
[----:B------:R-:W2:Y:S01]  /*1740*/  LDS R14, [R6+0x3c0] ;  /* 0x0003c000060e7984 */ /* 0x000ea20000000800 */
[----:B------:R-:W-:Y:S06]  /*1750*/  BAR.SYNC.DEFER_BLOCKING 0x0 ;  /* 0x0000000000007b1d */ /* 0x000fec0000010000 */
[----:B------:R-:W3:Y:S04]  /*1760*/  LDG.E R11, desc[UR10][R10.64] ;  /* 0x0000000a0a0b7981 */ /* 0x000ee8000c1e1900 */
[----:B------:R-:W4:Y:S01]  /*1770*/  LDG.E R10, desc[UR10][R8.64] ;  /* 0x0000000a080a7981 */ /* 0x000f22000c1e1900 */
[----:B0-----:R-:W-:-:S04]  /*1780*/  FFMA R22, R22, R23, R21 ;  /* 0x0000001716167223 */ /* 0x001fc80000000015 */
[----:B------:R-:W-:-:S04]  /*1790*/  FFMA R20, R19, R20, R22 ;  /* 0x0000001413147223 */ /* 0x000fc80000000016 */
[----:B-1----:R-:W-:-:S04]  /*17a0*/  FFMA R20, R15, R18, R20 ;  /* 0x000000120f147223 */ /* 0x002fc80000000014 */
[----:B--2---:R-:W-:Y:S01]  /*17b0*/  FFMA R19, R13, R14, R20 ;  /* 0x0000000e0d137223 */ /* 0x004fe20000000014 */
[----:B------:R-:W-:Y:S01]  /*17c0*/  IADD3 R4, PT, PT, R4, 0x2, RZ ;  /* 0x0000000204047810 */ /* 0x000fe20007ffe0ff */
[----:B---3--:R-:W-:Y:S04]  /*17d0*/  STS [R24], R11 ;  /* 0x0000000b18007388 */ /* 0x008fe80000000800 */
[----:B----4-:R-:W-:Y:S01]  /*17e0*/  STS [R25], R10 ;  /* 0x0000000a19007388 */ /* 0x010fe20000000800 */
        /* <DEDUP_REMOVED lines=8> */
[----:B------:R-:W3:Y:S04]  /*1870*/  LDS R8, [R6+0xc0] ;  /* 0x0000c00006087984 */ /* 0x000ee80000000800 */
[----:B------:R-:W-:Y:S04]  /*1880*/  LDS R11, [R12+0x100] ;  /* 0x000100000c0b7984 */ /* 0x000fe80000000800 */
[----:B------:R-:W4:Y:S04]  /*1890*/  LDS R10, [R6+0x100] ;  /* 0x00010000060a7984 */ /* 0x000f280000000800 */
[----:B------:R-:W-:Y:S04]  /*18a0*/  LDS R18, [R12+0x140] ;  /* 0x000140000c127984 */ /* 0x000fe80000000800 */
[----:B------:R-:W5:Y:S01]  /*18b0*/  LDS R15, [R6+0x140] ;  /* 0x00014000060f7984 */ /* 0x000f620000000800 */
[----:B0-----:R-:W-:-:S03]  /*18c0*/  FFMA R29, R28, R29, R19 ;  /* 0x0000001d1c1d7223 */ /* 0x001fc60000000013 */
[----:B------:R-:W-:Y:S04]  /*18d0*/  LDS R14, [R12+0x180] ;  /* 0x000180000c0e7984 */ /* 0x000fe80000000800 */
[----:B------:R-:W0:Y:S04]  /*18e0*/  LDS R13, [R6+0x180] ;  /* 0x00018000060d7984 */ /* 0x000e280000000800 */
[----:B------:R-:W-:Y:S04]  /*18f0*/  LDS R20, [R12+0x1c0] ;  /* 0x0001c0000c147984 */ /* 0x000fe80000000800 */
[----:B------:R-:W0:Y:S01]  /*1900*/  LDS R19, [R6+0x1c0] ;  /* 0x0001c00006137984 */ /* 0x000e220000000800 */
[----:B-1----:R-:W-:-:S03]  /*1910*/  FFMA R26, R26, R27, R29 ;  /* 0x0000001b1a1a7223 */ /* 0x002fc6000000001d */
[----:B------:R-:W-:Y:S01]  /*1920*/  LDS R21, [R12+0x200] ;  /* 0x000200000c157984 */ /* 0x000fe20000000800 */
[----:B--2---:R-:W-:-:S03]  /*1930*/  FFMA R26, R25, R24, R26 ;  /* 0x00000018191a7223 */ /* 0x004fc6000000001a */
[----:B------:R-:W1:Y:S01]  /*1940*/  LDS R22, [R6+0x200] ;  /* 0x0002000006167984 */ /* 0x000e620000000800 */
[----:B---3--:R-:W-:-:S03]  /*1950*/  FFMA R26, R9, R8, R26 ;  /* 0x00000008091a7223 */ /* 0x008fc6000000001a */
[----:B------:R-:W-:Y:S04]  /*1960*/  LDS R23, [R12+0x240] ;  /* 0x000240000c177984 */ /* 0x000fe80000000800 */
[----:B------:R-:W2:Y:S01]  /*1970*/  LDS R24, [R6+0x240] ;  /* 0x0002400006187984 */ /* 0x000ea20000000800 */
[----:B----4-:R-:W-:-:S03]  /*1980*/  FFMA R25, R11, R10, R26 ;  /* 0x0000000a0b197223 */ /* 0x010fc6000000001a */
[----:B------:R-:W-:Y:S04]  /*1990*/  LDS R8, [R12+0x280] ;  /* 0x000280000c087984 */ /* 0x000fe80000000800 */
[----:B------:R-:W3:Y:S01]  /*19a0*/  LDS R9, [R6+0x280] ;  /* 0x0002800006097984 */ /* 0x000ee20000000800 */
[----:B-----5:R-:W-:-:S03]  /*19b0*/  FFMA R25, R18, R15, R25 ;  /* 0x0000000f12197223 */ /* 0x020fc60000000019 */
[----:B------:R-:W-:Y:S04]  /*19c0*/  LDS R10, [R12+0x2c0] ;  /* 0x0002c0000c0a7984 */ /* 0x000fe80000000800 */
[----:B------:R-:W4:Y:S01]  /*19d0*/  LDS R11, [R6+0x2c0] ;  /* 0x0002c000060b7984 */ /* 0x000f220000000800 */
[----:B0-----:R-:W-:-:S03]  /*19e0*/  FFMA R25, R14, R13, R25 ;  /* 0x0000000d0e197223 */ /* 0x001fc60000000019 */
[----:B------:R-:W-:Y:S04]  /*19f0*/  LDS R15, [R12+0x300] ;  /* 0x000300000c0f7984 */ /* 0x000fe80000000800 */
[----:B------:R-:W0:Y:S01]  /*1a00*/  LDS R18, [R6+0x300] ;  /* 0x0003000006127984 */ /* 0x000e220000000800 */
[----:B------:R-:W-:-:S03]  /*1a10*/  FFMA R26, R20, R19, R25 ;  /* 0x00000013141a7223 */ /* 0x000fc60000000019 */
[----:B------:R-:W-:Y:S04]  /*1a20*/  LDS R13, [R12+0x340] ;  /* 0x000340000c0d7984 */ /* 0x000fe80000000800 */
[----:B------:R-:W5:Y:S04]  /*1a30*/  LDS R14, [R6+0x340] ;  /* 0x00034000060e7984 */ /* 0x000f680000000800 */
[----:B------:R-:W-:Y:S04]  /*1a40*/  LDS R19, [R12+0x380] ;  /* 0x000380000c137984 */ /* 0x000fe80000000800 */
[----:B------:R-:W5:Y:S04]  /*1a50*/  LDS R20, [R6+0x380] ;  /* 0x0003800006147984 */ /* 0x000f680000000800 */
[----:B------:R-:W-:Y:S04]  /*1a60*/  LDS R28, [R12+0x3c0] ;  /* 0x0003c0000c1c7984 */ /* 0x000fe80000000800 */
[----:B------:R-:W5:Y:S01]  /*1a70*/  LDS R25, [R6+0x3c0] ;  /* 0x0003c00006197984 */ /* 0x000f620000000800 */
[----:B-1----:R-:W-:-:S04]  /*1a80*/  FFMA R22, R21, R22, R26 ;  /* 0x0000001615167223 */ /* 0x002fc8000000001a */
[----:B--2---:R-:W-:-:S04]  /*1a90*/  FFMA R23, R23, R24, R22 ;  /* 0x0000001817177223 */ /* 0x004fc80000000016 */
[----:B---3--:R-:W-:-:S04]  /*1aa0*/  FFMA R9, R8, R9, R23 ;  /* 0x0000000908097223 */ /* 0x008fc80000000017 */
[----:B----4-:R-:W-:-:S04]  /*1ab0*/  FFMA R10, R10, R11, R9 ;  /* 0x0000000b0a0a7223 */ /* 0x010fc80000000009 */
[----:B0-----:R-:W-:-:S04]  /*1ac0*/  FFMA R10, R15, R18, R10 ;  /* 0x000000120f0a7223 */ /* 0x001fc8000000000a */
[----:B-----5:R-:W-:-:S04]  /*1ad0*/  FFMA R10, R13, R14, R10 ;  /* 0x0000000e0d0a7223 */ /* 0x020fc8000000000a */
[----:B------:R-:W-:-:S04]  /*1ae0*/  FFMA R19, R19, R20, R10 ;  /* 0x0000001413137223 */ /* 0x000fc8000000000a */
[----:B------:R-:W-:Y:S01]  /*1af0*/  FFMA R28, R28, R25, R19 ;  /* 0x000000191c1c7223 */ /* 0x000fe20000000013 */
[----:B------:R-:W-:Y:S06]  /*1b00*/  BAR.SYNC.DEFER_BLOCKING 0x0 ;  /* 0x0000000000007b1d */ /* 0x000fec0000010000 */
.L_x_56:
[----:B------:R-:W-:Y:S05]  /*1b10*/  BRA.U UP1, `(.L_x_53) ;  /* 0x0000000501247547 */ /* 0x000fea000b800000 */
[----:B------:R-:W0:Y:S01]  /*1b20*/  LDC.64 R10, c[0x0][0x380] ;  /* 0x0000e000ff0a7b82 */ /* 0x000e220000000a00 */
[----:B------:R-:W-:Y:S02]  /*1b30*/  IADD3 R0, PT, PT, R0, R4, RZ ;  /* 0x0000000400007210 */ /* 0x000fe40007ffe0ff */
[-C--:B------:R-:W-:Y:S02]  /*1b40*/  LEA R4, R4, R3.reuse, 0x4 ;  /* 0x0000000304047211 */ /* 0x080fe400078e20ff */
[----:B------:R-:W-:-:S03]  /*1b50*/  LEA R0, R0, R3, 0x4 ;  /* 0x0000000300007211 */ /* 0x000fc600078e20ff */
[----:B------:R-:W1:Y:S01]  /*1b60*/  LDC.64 R8, c[0x0][0x388] ;  /* 0x0000e200ff087b82 */ /* 0x000e620000000a00 */
[-C--:B------:R-:W-:Y:S02]  /*1b70*/  IMAD R13, R4, R16.reuse, R7 ;  /* 0x00000010040d7224 */ /* 0x080fe400078e0207 */
[----:B------:R-:W-:Y:S02]  /*1b80*/  IMAD R15, R0, R16, R5 ;  /* 0x00000010000f7224 */ /* 0x000fe400078e0205 */
[----:B0-----:R-:W-:-:S06]  /*1b90*/  IMAD.WIDE R10, R13, 0x4, R10 ;  /* 0x000000040d0a7825 */ /* 0x001fcc00078e020a */
[----:B------:R-:W2:Y:S01]  /*1ba0*/  LDG.E R10, desc[UR10][R10.64] ;  /* 0x0000000a0a0a7981 */ /* 0x000ea2000c1e1900 */
[----:B-1----:R-:W-:-:S06]  /*1bb0*/  IMAD.WIDE R8, R15, 0x4, R8 ;  /* 0x000000040f087825 */ /* 0x002fcc00078e0208 */
        /* <DEDUP_REMOVED lines=10> */
[----:B------:R-:W-:Y:S02]  /*1c60*/  IMAD R3, R3, -0x3c, R4 ;  /* 0xffffffc403037824 */ /* 0x000fe400078e0204 */
        /* <DEDUP_REMOVED lines=14> */
[----:B------:R-:W5:Y:S04]  /*1d50*/  LDS R13, [R3+0x140] ;  /* 0x00014000030d7984 */ /* 0x000f680000000800 */
[----:B------:R-:W-:Y:S04]  /*1d60*/  LDS R4, [R0+0x180] ;  /* 0x0001800000047984 */ /* 0x000fe80000000800 */
[----:B------:R-:W5:Y:S04]  /*1d70*/  LDS R5, [R3+0x180] ;  /* 0x0001800003057984 */ /* 0x000f680000000800 */
[----:B------:R-:W-:Y:S04]  /*1d80*/  LDS R8, [R0+0x1c0] ;  /* 0x0001c00000087984 */ /* 0x000fe80000000800 */
[----:B------:R-:W5:Y:S01]  /*1d90*/  LDS R11, [R3+0x1c0] ;  /* 0x0001c000030b7984 */ /* 0x000f620000000800 */
[----:B0-----:R-:W-:-:S03]  /*1da0*/  FFMA R12, R15, R12, R28 ;  /* 0x0000000c0f0c7223 */ /* 0x001fc6000000001c */
[----:B------:R-:W-:Y:S04]  /*1db0*/  LDS R6, [R0+0x200] ;  /* 0x0002000000067984 */ /* 0x000fe80000000800 */
[----:B------:R-:W0:Y:S01]  /*1dc0*/  LDS R9, [R3+0x200] ;  /* 0x0002000003097984 */ /* 0x000e220000000800 */
[----:B-1----:R-:W-:-:S03]  /*1dd0*/  FFMA R22, R27, R22, R12 ;  /* 0x000000161b167223 */ /* 0x002fc6000000000c */
[----:B------:R-:W-:Y:S04]  /*1de0*/  LDS R14, [R0+0x240] ;  /* 0x00024000000e7984 */ /* 0x000fe80000000800 */
[----:B------:R-:W1:Y:S01]  /*1df0*/  LDS R19, [R3+0x240] ;  /* 0x0002400003137984 */ /* 0x000e620000000800 */
[----:B--2---:R-:W-:-:S03]  /*1e00*/  FFMA R27, R21, R16, R22 ;  /* 0x00000010151b7223 */ /* 0x004fc60000000016 */
[----:B------:R-:W-:Y:S04]  /*1e10*/  LDS R12, [R0+0x280] ;  /* 0x00028000000c7984 */ /* 0x000fe80000000800 */
[----:B------:R-:W2:Y:S01]  /*1e20*/  LDS R15, [R3+0x280] ;  /* 0x00028000030f7984 */ /* 0x000ea20000000800 */
[----:B---3--:R-:W-:-:S03]  /*1e30*/  FFMA R27, R20, R25, R27 ;  /* 0x00000019141b7223 */ /* 0x008fc6000000001b */
[----:B------:R-:W-:Y:S04]  /*1e40*/  LDS R16, [R0+0x2c0] ;  /* 0x0002c00000107984 */ /* 0x000fe80000000800 */
[----:B------:R-:W3:Y:S01]  /*1e50*/  LDS R21, [R3+0x2c0] ;  /* 0x0002c00003157984 */ /* 0x000ee20000000800 */
[----:B----4-:R-:W-:-:S03]  /*1e60*/  FFMA R27, R18, R23, R27 ;  /* 0x00000017121b7223 */ /* 0x010fc6000000001b */
[----:B------:R-:W-:Y:S04]  /*1e70*/  LDS R20, [R0+0x300] ;  /* 0x0003000000147984 */ /* 0x000fe80000000800 */
[----:B------:R-:W4:Y:S01]  /*1e80*/  LDS R25, [R3+0x300] ;  /* 0x0003000003197984 */ /* 0x000f220000000800 */
[----:B-----5:R-:W-:-:S03]  /*1e90*/  FFMA R29, R10, R13, R27 ;  /* 0x0000000d0a1d7223 */ /* 0x020fc6000000001b */
[----:B------:R-:W-:Y:S04]  /*1ea0*/  LDS R18, [R0+0x340] ;  /* 0x0003400000127984 */ /* 0x000fe80000000800 */
[----:B------:R-:W5:Y:S04]  /*1eb0*/  LDS R23, [R3+0x340] ;  /* 0x0003400003177984 */ /* 0x000f680000000800 */
[----:B------:R-:W-:Y:S04]  /*1ec0*/  LDS R10, [R0+0x380] ;  /* 0x00038000000a7984 */ /* 0x000fe80000000800 */
[----:B------:R-:W5:Y:S04]  /*1ed0*/  LDS R13, [R3+0x380] ;  /* 0x00038000030d7984 */ /* 0x000f680000000800 */
[----:B------:R-:W-:Y:S04]  /*1ee0*/  LDS R28, [R0+0x3c0] ;  /* 0x0003c000001c7984 */ /* 0x000fe80000000800 */
[----:B------:R-:W5:Y:S01]  /*1ef0*/  LDS R27, [R3+0x3c0] ;  /* 0x0003c000031b7984 */ /* 0x000f620000000800 */
[----:B------:R-:W-:-:S04]  /*1f00*/  FFMA R5, R4, R5, R29 ;  /* 0x0000000504057223 */ /* 0x000fc8000000001d */
[----:B------:R-:W-:-:S04]  /*1f10*/  FFMA R5, R8, R11, R5 ;  /* 0x0000000b08057223 */ /* 0x000fc80000000005 */
[----:B0-----:R-:W-:-:S04]  /*1f20*/  FFMA R5, R6, R9, R5 ;  /* 0x0000000906057223 */ /* 0x001fc80000000005 */
[----:B-1----:R-:W-:-:S04]  /*1f30*/  FFMA R5, R14, R19, R5 ;  /* 0x000000130e057223 */ /* 0x002fc80000000005 */
[----:B--2---:R-:W-:-:S04]  /*1f40*/  FFMA R5, R12, R15, R5 ;  /* 0x0000000f0c057223 */ /* 0x004fc80000000005 */
[----:B---3--:R-:W-:-:S04]  /*1f50*/  FFMA R5, R16, R21, R5 ;  /* 0x0000001510057223 */ /* 0x008fc80000000005 */
[----:B----4-:R-:W-:-:S04]  /*1f60*/  FFMA R5, R20, R25, R5 ;  /* 0x0000001914057223 */ /* 0x010fc80000000005 */
[----:B-----5:R-:W-:-:S04]  /*1f70*/  FFMA R5, R18, R23, R5 ;  /* 0x0000001712057223 */ /* 0x020fc80000000005 */
[----:B------:R-:W-:-:S04]  /*1f80*/  FFMA R5, R10, R13, R5 ;  /* 0x0000000d0a057223 */ /* 0x000fc80000000005 */
[----:B------:R-:W-:Y:S01]  /*1f90*/  FFMA R28, R28, R27, R5 ;  /* 0x0000001b1c1c7223 */ /* 0x000fe20000000005 */
[----:B------:R-:W-:Y:S06]  /*1fa0*/  BAR.SYNC.DEFER_BLOCKING 0x0 ;  /* 0x0000000000007b1d */ /* 0x000fec0000010000 */
.L_x_53:
[----:B------:R-:W0:Y:S01]  /*1fb0*/  LDC.64 R4, c[0x0][0x3a0] ;  /* 0x0000e800ff047b82 */ /* 0x000e220000000a00 */
[----:B------:R-:W-:-:S04]  /*1fc0*/  IMAD R3, R7, R17, R2 ;  /* 0x0000001107037224 */ /* 0x000fc800078e0202 */
[----:B0-----:R-:W-:-:S05]  /*1fd0*/  IMAD.WIDE.U32 R2, R3, 0x4, R4 ;  /* 0x0000000403027825 */ /* 0x001fca00078e0004 */
[----:B------:R-:W-:Y:S01]  /*1fe0*/  STG.E desc[UR10][R2.64], R28 ;  /* 0x0000001c02007986 */ /* 0x000fe2000c10190a */
[----:B------:R-:W-:Y:S05]  /*1ff0*/  EXIT ;  /* 0x000000000000794d */ /* 0x000fea0003800000 */
.L_x_57:
        /* <DEDUP_REMOVED lines=16> */
.L_x_67:


//--------------------- .text._Z17custom_kernel_bakPKfS0_S0_S0_Pfiii --------------------------
	.section	.text._Z17custom_kernel_bakPKfS0_S0_S0_Pfiii,"ax",@progbits
	.align	128
        .global         _Z17custom_kernel_bakPKfS0_S0_S0_Pfiii
        .type           _Z17custom_kernel_bakPKfS0_S0_S0_Pfiii,@function
        .size           _Z17custom_kernel_bakPKfS0_S0_S0_Pfiii,(.L_x_68 - _Z17custom_kernel_bakPKfS0_S0_S0_Pfiii)
        .other          _Z17custom_kernel_bakPKfS0_S0_S0_Pfiii,@"STO_CUDA_ENTRY STV_DEFAULT"
_Z17custom_kernel_bakPKfS0_S0_S0_Pfiii:
.text._Z17custom_kernel_bakPKfS0_S0_S0_Pfiii:
[----:B------:R-:W-:Y:S01]  /*0000*/  LDC R1, c[0x0][0x37c] ;  /* 0x0000df00ff017b82 */ /* 0x000fe20000000800 */
[----:B------:R-:W0:Y:S01]  /*0010*/  S2R R0, SR_TID.Y ;  /* 0x0000000000007919 */ /* 0x000e220000002200 */
[----:B------:R-:W1:Y:S01]  /*0020*/  LDCU UR4, c[0x0][0x360] ;  /* 0x00006c00ff0477ac */ /* 0x000e620008000800 */
[----:B------:R-:W0:Y:S01]  /*0030*/  S2R R3, SR_CTAID.Y ;  /* 0x0000000000037919 */ /* 0x000e220000002600 */
[----:B------:R-:W0:Y:S01]  /*0040*/  LDCU UR5, c[0x0][0x364] ;  /* 0x00006c80ff0577ac */ /* 0x000e220008000800 */
[----:B------:R-:W1:Y:S01]  /*0050*/  S2R R28, SR_TID.X ;  /* 0x00000000001c7919 */ /* 0x000e620000002100 */
[----:B------:R-:W2:Y:S01]  /*0060*/  LDCU.64 UR6, c[0x0][0x3a8] ;  /* 0x00007500ff0677ac */ /* 0x000ea20008000a00 */
[----:B------:R-:W1:Y:S01]  /*0070*/  S2R R39, SR_CTAID.X ;  /* 0x0000000000277919 */ /* 0x000e620000002500 */
[----:B0-----:R-:W-:Y:S01]  /*0080*/  IMAD R38, R3, UR5, R0 ;  /* 0x0000000503267c24 */ /* 0x001fe2000f8e0200 */
[----:B--2---:R-:W-:-:S04]  /*0090*/  MOV R3, UR7 ;  /* 0x0000000700037c02 */ /* 0x004fc80008000f00 */
[----:B------:R-:W-:Y:S01]  /*00a0*/  ISETP.GE.AND P0, PT, R38, R3, PT ;  /* 0x000000032600720c */ /* 0x000fe20003f06270 */
[----:B-1----:R-:W-:-:S05]  /*00b0*/  IMAD R39, R39, UR4, R28 ;  /* 0x0000000427277c24 */ /* 0x002fca000f8e021c */
[----:B------:R-:W-:-:S13]  /*00c0*/  ISETP.GE.OR P0, PT, R39, UR6, P0 ;  /* 0x0000000627007c0c */ /* 0x000fda0008706670 */
[----:B------:R-:W-:Y:S05]  /*00d0*/  @P0 EXIT ;  /* 0x000000000000094d */ /* 0x000fea0003800000 */
[----:B------:R-:W0:Y:S01]  /*00e0*/  LDCU UR4, c[0x0][0x3b0] ;  /* 0x00007600ff0477ac */ /* 0x000e220008000800 */
[----:B------:R-:W-:Y:S01]  /*00f0*/  HFMA2 R36, -RZ, RZ, 0, 0 ;  /* 0x00000000ff247431 */ /* 0x000fe200000001ff */
[----:B------:R-:W1:Y:S01]  /*0100*/  LDCU.64 UR8, c[0x0][0x358] ;  /* 0x00006b00ff0877ac */ /* 0x000e620008000a00 */
[----:B0-----:R-:W-:-:S09]  /*0110*/  UISETP.GE.AND UP0, UPT, UR4, 0x1, UPT ;  /* 0x000000010400788c */ /* 0x001fd2000bf06270 */
[----:B-1----:R-:W-:Y:S05]  /*0120*/  BRA.U !UP0, `(.L_x_58) ;  /* 0x0000000508947547 */ /* 0x002fea000b800000 */
[----:B------:R-:W-:Y:S01]  /*0130*/  MOV R36, RZ ;  /* 0x000000ff00247202 */ /* 0x000fe20000000f00 */
[----:B------:R-:W-:-:S06]  /*0140*/  UMOV UR4, URZ ;  /* 0x000000ff00047c82 */ /* 0x000fcc0008000000 */
.L_x_60:
[----:B------:R-:W0:Y:S01]  /*0150*/  S2UR UR6, SR_CgaCtaId ;  /* 0x00000000000679c3 */ /* 0x000e220000008800 */
[----:B------:R-:W-:Y:S01]  /*0160*/  UMOV UR5, 0x400 ;  /* 0x0000040000057882 */ /* 0x000fe20000000000 */
[----:B------:R-:W1:Y:S01]  /*0170*/  LDCU UR10, c[0x0][0x3b0] ;  /* 0x00007600ff0a77ac */ /* 0x000e620008000800 */
[----:B------:R-:W-:Y:S02]  /*0180*/  IADD3 R32, PT, PT, R28, UR4, RZ ;  /* 0x000000041c207c10 */ /* 0x000fe4000fffe0ff */
[----:B------:R-:W-:Y:S01]  /*0190*/  IADD3 R35, PT, PT, R0, UR4, RZ ;  /* 0x0000000400237c10 */ /* 0x000fe2000fffe0ff */
[----:B------:R-:W-:Y:S01]  /*01a0*/  UIADD3 UR4, UPT, UPT, UR4, 0x80, URZ ;  /* 0x0000008004047890 */ /* 0x000fe2000fffe0ff */
[----:B------:R-:W-:Y:S01]  /*01b0*/  IADD3 R34, PT, PT, R32, 0x10, RZ ;  /* 0x0000001020227810 */ /* 0x000fe20007ffe0ff */
[----:B------:R-:W2:Y:S01]  /*01c0*/  LDC.64 R2, c[0x0][0x3a8] ;  /* 0x0000ea00ff027b82 */ /* 0x000ea20000000a00 */
[----:B------:R-:W-:Y:S02]  /*01d0*/  IADD3 R37, PT, PT, R35, 0x10, RZ ;  /* 0x0000001023257810 */ /* 0x000fe40007ffe0ff */
[----:B------:R-:W-:Y:S01]  /*01e0*/  MOV R5, RZ ;  /* 0x000000ff00057202 */ /* 0x000fe20000000f00 */
[----:B-1----:R-:W-:-:S02]  /*01f0*/  UISETP.GE.AND UP1, UPT, UR4, UR10, UPT ;  /* 0x0000000a0400728c */ /* 0x002fc4000bf26270 */
[----:B0-----:R-:W-:Y:S02]  /*0200*/  ULEA UR7, UR6, UR5, 0x18 ;  /* 0x0000000506077291 */ /* 0x001fe4000f8ec0ff */
[----:B------:R-:W-:-:S04]  /*0210*/  UIADD3 UR5, UPT, UPT, UR5, 0x400, URZ ;  /* 0x0000040005057890 */ /* 0x000fc8000fffe0ff */
[----:B------:R-:W-:Y:S01]  /*0220*/  ULEA UR5, UR6, UR5, 0x18 ;  /* 0x0000000506057291 */ /* 0x000fe2000f8ec0ff */
[----:B------:R-:W-:Y:S01]  /*0230*/  LEA R33, R28, UR7, 0x6 ;  /* 0x000000071c217c11 */ /* 0x000fe2000f8e30ff */
[--C-:B--2---:R-:W-:Y:S02]  /*0240*/  IMAD R32, R32, R3, R38.reuse ;  /* 0x0000000320207224 */ /* 0x104fe400078e0226 */
[-CC-:B------:R-:W-:Y:S01]  /*0250*/  IMAD R35, R35, R2.reuse, R39.reuse ;  /* 0x0000000223237224 */ /* 0x180fe200078e0227 */
[----:B------:R-:W-:Y:S01]  /*0260*/  LEA R30, R0, R33, 0x2 ;  /* 0x00000021001e7211 */ /* 0x000fe200078e10ff */
[----:B------:R-:W-:Y:S01]  /*0270*/  IMAD R34, R34, R3, R38 ;  /* 0x0000000322227224 */ /* 0x000fe200078e0226 */
[----:B------:R-:W-:Y:S01]  /*0280*/  LEA R31, R0, UR5, 0x6 ;  /* 0x00000005001f7c11 */ /* 0x000fe2000f8e30ff */
[----:B------:R-:W-:Y:S01]  /*0290*/  IMAD R37, R37, R2, R39 ;  /* 0x0000000225257224 */ /* 0x000fe200078e0227 */
[----:B------:R-:W-:Y:S02]  /*02a0*/  UMOV UR5, URZ ;  /* 0x000000ff00057c82 */ /* 0x000fe40008000000 */
[----:B------:R-:W-:-:S07]  /*02b0*/  LEA R29, R28, R31, 0x2 ;  /* 0x0000001f1c1d7211 */ /* 0x000fce00078e10ff */
.L_x_59:
[----:B------:R-:W0:Y:S08]  /*02c0*/  LDC.64 R42, c[0x0][0x380] ;  /* 0x0000e000ff2a7b82 */ /* 0x000e300000000a00 */
[----:B------:R-:W1:Y:S01]  /*02d0*/  LDC.64 R40, c[0x0][0x388] ;  /* 0x0000e200ff287b82 */ /* 0x000e620000000a00 */
[----:B0-----:R-:W-:-:S06]  /*02e0*/  IMAD.WIDE R20, R35, 0x4, R42 ;  /* 0x0000000423147825 */ /* 0x001fcc00078e022a */
[----:B------:R-:W2:Y:S01]  /*02f0*/  LDG.E R21, desc[UR8][R20.64] ;  /* 0x0000000814157981 */ /* 0x000ea2000c1e1900 */
[----:B-1----:R-:W-:-:S06]  /*0300*/  IMAD.WIDE R22, R32, 0x4, R40 ;  /* 0x0000000420167825 */ /* 0x002fcc00078e0228 */
[----:B------:R-:W3:Y:S01]  /*0310*/  LDG.E R22, desc[UR8][R22.64] ;  /* 0x0000000816167981 */ /* 0x000ee2000c1e1900 */
[----:B------:R-:W-:-:S04]  /*0320*/  IMAD.WIDE R42, R37, 0x4, R42 ;  /* 0x00000004252a7825 */ /* 0x000fc800078e022a */
[----:B------:R-:W-:Y:S01]  /*0330*/  IMAD.WIDE R40, R34, 0x4, R40 ;  /* 0x0000000422287825 */ /* 0x000fe200078e0228 */
[----:B--2---:R-:W-:Y:S04]  /*0340*/  STS [R30], R21 ;  /* 0x000000151e007388 */ /* 0x004fe80000000800 */
[----:B---3--:R-:W-:Y:S01]  /*0350*/  STS [R29], R22 ;  /* 0x000000161d007388 */ /* 0x008fe20000000800 */
[----:B------:R-:W-:Y:S06]  /*0360*/  BAR.SYNC.DEFER_BLOCKING 0x0 ;  /* 0x0000000000007b1d */ /* 0x000fec0000010000 */
[----:B------:R-:W-:Y:S04]  /*0370*/  LDS.128 R12, [R33] ;  /* 0x00000000210c7984 */ /* 0x000fe80000000c00 */
[----:B------:R-:W0:Y:S04]  /*0380*/  LDS.128 R16, [R31] ;  /* 0x000000001f107984 */ /* 0x000e280000000c00 */
[----:B------:R-:W-:Y:S04]  /*0390*/  LDS.128 R8, [R31+0x10] ;  /* 0x000010001f087984 */ /* 0x000fe80000000c00 */
[----:B------:R-:W-:Y:S04]  /*03a0*/  LDS.128 R20, [R33+0x20] ;  /* 0x0000200021147984 */ /* 0x000fe80000000c00 */
[----:B------:R-:W-:Y:S01]  /*03b0*/  LDS.128 R24, [R31+0x20] ;  /* 0x000020001f187984 */ /* 0x000fe20000000c00 */
[----:B0-----:R-:W-:-:S03]  /*03c0*/  FFMA R12, R12, R16, R5 ;  /* 0x000000100c0c7223 */ /* 0x001fc60000000005 */
[----:B------:R-:W0:Y:S01]  /*03d0*/  LDS.128 R4, [R33+0x10] ;  /* 0x0000100021047984 */ /* 0x000e220000000c00 */
[----:B------:R-:W-:-:S04]  /*03e0*/  FFMA R13, R13, R17, R12 ;  /* 0x000000110d0d7223 */ /* 0x000fc8000000000c */
[----:B------:R-:W-:-:S04]  /*03f0*/  FFMA R14, R14, R18, R13 ;  /* 0x000000120e0e7223 */ /* 0x000fc8000000000d */
[----:B------:R-:W-:Y:S02]  /*0400*/  FFMA R15, R15, R19, R14 ;  /* 0x000000130f0f7223 */ /* 0x000fe4000000000e */
[----:B------:R-:W-:Y:S02]  /*0410*/  LDS.128 R16, [R31+0x30] ;  /* 0x000030001f107984 */ /* 0x000fe40000000c00 */
[----:B0-----:R-:W-:Y:S02]  /*0420*/  FFMA R4, R4, R8, R15 ;  /* 0x0000000804047223 */ /* 0x001fe4000000000f */
[----:B------:R-:W0:Y:S01]  /*0430*/  LDS.128 R12, [R33+0x30] ;  /* 0x00003000210c7984 */ /* 0x000e220000000c00 */
[----:B------:R-:W-:Y:S06]  /*0440*/  BAR.SYNC.DEFER_BLOCKING 0x0 ;  /* 0x0000000000007b1d */ /* 0x000fec0000010000 */
[----:B------:R-:W2:Y:S04]  /*0450*/  LDG.E R43, desc[UR8][R42.64] ;  /* 0x000000082a2b7981 */ /* 0x000ea8000c1e1900 */
[----:B------:R-:W3:Y:S01]  /*0460*/  LDG.E R40, desc[UR8][R40.64] ;  /* 0x0000000828287981 */ /* 0x000ee2000c1e1900 */
[----:B------:R-:W-:-:S04]  /*0470*/  FFMA R5, R5, R9, R4 ;  /* 0x0000000905057223 */ /* 0x000fc80000000004 */
[----:B------:R-:W-:-:S04]  /*0480*/  FFMA R6, R6, R10, R5 ;  /* 0x0000000a06067223 */ /* 0x000fc80000000005 */
[----:B------:R-:W-:-:S04]  /*0490*/  FFMA R7, R7, R11, R6 ;  /* 0x0000000b07077223 */ /* 0x000fc80000000006 */
[----:B------:R-:W-:-:S04]  /*04a0*/  FFMA R20, R20, R24, R7 ;  /* 0x0000001814147223 */ /* 0x000fc80000000007 */
[----:B------:R-:W-:-:S04]  /*04b0*/  FFMA R21, R21, R25, R20 ;  /* 0x0000001915157223 */ /* 0x000fc80000000014 */
[----:B------:R-:W-:-:S04]  /*04c0*/  FFMA R22, R22, R26, R21 ;  /* 0x0000001a16167223 */ /* 0x000fc80000000015 */
[----:B------:R-:W-:-:S04]  /*04d0*/  FFMA R23, R23, R27, R22 ;  /* 0x0000001b17177223 */ /* 0x000fc80000000016 */
[----:B0-----:R-:W-:-:S04]  /*04e0*/  FFMA R12, R12, R16, R23 ;  /* 0x000000100c0c7223 */ /* 0x001fc80000000017 */
[----:B------:R-:W-:-:S04]  /*04f0*/  FFMA R13, R13, R17, R12 ;  /* 0x000000110d0d7223 */ /* 0x000fc8000000000c */
[----:B------:R-:W-:-:S04]  /*0500*/  FFMA R14, R14, R18, R13 ;  /* 0x000000120e0e7223 */ /* 0x000fc8000000000d */
[----:B------:R-:W-:Y:S01]  /*0510*/  FFMA R15, R15, R19, R14 ;  /* 0x000000130f0f7223 */ /* 0x000fe2000000000e */
[----:B------:R-:W-:-:S04]  /*0520*/  UIADD3 UR5, UPT, UPT, UR5, 0x2, URZ ;  /* 0x0000000205057890 */ /* 0x000fc8000fffe0ff */
[----:B------:R-:W-:Y:S01]  /*0530*/  UISETP.NE.AND UP0, UPT, UR5, 0x8, UPT ;  /* 0x000000080500788c */ /* 0x000fe2000bf05270 */
[C---:B------:R-:W-:Y:S02]  /*0540*/  LEA R37, R2.reuse, R37, 0x5 ;  /* 0x0000002502257211 */ /* 0x040fe400078e28ff */
[----:B------:R-:W-:Y:S02]  /*0550*/  LEA R35, R2, R35, 0x5 ;  /* 0x0000002302237211 */ /* 0x000fe400078e28ff */
[C---:B------:R-:W-:Y:S02]  /*0560*/  LEA R34, R3.reuse, R34, 0x5 ;  /* 0x0000002203227211 */ /* 0x040fe400078e28ff */
[----:B------:R-:W-:Y:S01]  /*0570*/  LEA R32, R3, R32, 0x5 ;  /* 0x0000002003207211 */ /* 0x000fe200078e28ff */
[----:B--2---:R-:W-:Y:S04]  /*0580*/  STS [R30], R43 ;  /* 0x0000002b1e007388 */ /* 0x004fe80000000800 */
[----:B---3--:R-:W-:Y:S01]  /*0590*/  STS [R29], R40 ;  /* 0x000000281d007388 */ /* 0x008fe20000000800 */
[----:B------:R-:W-:Y:S06]  /*05a0*/  BAR.SYNC.DEFER_BLOCKING 0x0 ;  /* 0x0000000000007b1d */ /* 0x000fec0000010000 */
[----:B------:R-:W-:Y:S04]  /*05b0*/  LDS.128 R4, [R33] ;  /* 0x0000000021047984 */ /* 0x000fe80000000c00 */
[----:B------:R-:W0:Y:S04]  /*05c0*/  LDS.128 R8, [R31] ;  /* 0x000000001f087984 */ /* 0x000e280000000c00 */
[----:B------:R-:W-:Y:S04]  /*05d0*/  LDS.128 R20, [R33+0x10] ;  /* 0x0000100021147984 */ /* 0x000fe80000000c00 */
[----:B------:R-:W1:Y:S04]  /*05e0*/  LDS.128 R24, [R31+0x10] ;  /* 0x000010001f187984 */ /* 0x000e680000000c00 */
[----:B------:R-:W-:Y:S01]  /*05f0*/  LDS.128 R16, [R31+0x30] ;  /* 0x000030001f107984 */ /* 0x000fe20000000c00 */
[----:B0-----:R-:W-:-:S04]  /*0600*/  FFMA R4, R4, R8, R15 ;  /* 0x0000000804047223 */ /* 0x001fc8000000000f */
[----:B------:R-:W-:-:S04]  /*0610*/  FFMA R5, R5, R9, R4 ;  /* 0x0000000905057223 */ /* 0x000fc80000000004 */
[----:B------:R-:W-:-:S04]  /*0620*/  FFMA R6, R6, R10, R5 ;  /* 0x0000000a06067223 */ /* 0x000fc80000000005 */
[----:B------:R-:W-:Y:S02]  /*0630*/  FFMA R13, R7, R11, R6 ;  /* 0x0000000b070d7223 */ /* 0x000fe40000000006 */
[----:B------:R-:W-:Y:S04]  /*0640*/  LDS.128 R4, [R33+0x20] ;  /* 0x0000200021047984 */ /* 0x000fe80000000c00 */
[----:B------:R-:W0:Y:S01]  /*0650*/  LDS.128 R8, [R31+0x20] ;  /* 0x000020001f087984 */ /* 0x000e220000000c00 */
[----:B-1----:R-:W-:-:S03]  /*0660*/  FFMA R20, R20, R24, R13 ;  /* 0x0000001814147223 */ /* 0x002fc6000000000d */
[----:B------:R-:W1:Y:S01]  /*0670*/  LDS.128 R12, [R33+0x30] ;  /* 0x00003000210c7984 */ /* 0x000e620000000c00 */
[----:B------:R-:W-:-:S04]  /*0680*/  FFMA R21, R21, R25, R20 ;  /* 0x0000001915157223 */ /* 0x000fc80000000014 */
[----:B------:R-:W-:-:S04]  /*0690*/  FFMA R22, R22, R26, R21 ;  /* 0x0000001a16167223 */ /* 0x000fc80000000015 */
[----:B------:R-:W-:-:S04]  /*06a0*/  FFMA R23, R23, R27, R22 ;  /* 0x0000001b17177223 */ /* 0x000fc80000000016 */
[----:B0-----:R-:W-:-:S04]  /*06b0*/  FFMA R4, R4, R8, R23 ;  /* 0x0000000804047223 */ /* 0x001fc80000000017 */
[----:B------:R-:W-:-:S04]  /*06c0*/  FFMA R5, R5, R9, R4 ;  /* 0x0000000905057223 */ /* 0x000fc80000000004 */
[----:B------:R-:W-:-:S04]  /*06d0*/  FFMA R6, R6, R10, R5 ;  /* 0x0000000a06067223 */ /* 0x000fc80000000005 */
[----:B------:R-:W-:-:S04]  /*06e0*/  FFMA R7, R7, R11, R6 ;  /* 0x0000000b07077223 */ /* 0x000fc80000000006 */
[----:B-1----:R-:W-:-:S04]  /*06f0*/  FFMA R12, R12, R16, R7 ;  /* 0x000000100c0c7223 */ /* 0x002fc80000000007 */
[----:B------:R-:W-:-:S04]  /*0700*/  FFMA R13, R13, R17, R12 ;  /* 0x000000110d0d7223 */ /* 0x000fc8000000000c */
[----:B------:R-:W-:-:S04]  /*0710*/  FFMA R14, R14, R18, R13 ;  /* 0x000000120e0e7223 */ /* 0x000fc8000000000d */
[----:B------:R-:W-:Y:S01]  /*0720*/  FFMA R5, R15, R19, R14 ;  /* 0x000000130f057223 */ /* 0x000fe2000000000e */
[----:B------:R-:W-:Y:S06]  /*0730*/  BAR.SYNC.DEFER_BLOCKING 0x0 ;  /* 0x0000000000007b1d */ /* 0x000fec0000010000 */
[----:B------:R-:W-:Y:S05]  /*0740*/  BRA.U UP0, `(.L_x_59) ;  /* 0xfffffff900dc7547 */ /* 0x000fea000b83ffff */
[----:B------:R-:W-:Y:S01]  /*0750*/  BAR.SYNC.DEFER_BLOCKING 0x0 ;  /* 0x0000000000007b1d */ /* 0x000fe20000010000 */
[----:B------:R-:W-:-:S05]  /*0760*/  FADD R36, R5, R36 ;  /* 0x0000002405247221 */ /* 0x000fca0000000000 */
[----:B------:R-:W-:Y:S05]  /*0770*/  BRA.U !UP1, `(.L_x_60) ;  /* 0xfffffff909747547 */ /* 0x000fea000b83ffff */
.L_x_58:
[----:B------:R-:W0:Y:S01]  /*0780*/  LDC.64 R4, c[0x0][0x3a0] ;  /* 0x0000e800ff047b82 */ /* 0x000e220000000a00 */
[----:B------:R-:W-:-:S04]  /*0790*/  IMAD R3, R39, R3, R38 ;  /* 0x0000000327037224 */ /* 0x000fc800078e0226 */
[----:B0-----:R-:W-:-:S05]  /*07a0*/  IMAD.WIDE R2, R3, 0x4, R4 ;  /* 0x0000000403027825 */ /* 0x001fca00078e0204 */
[----:B------:R-:W-:Y:S01]  /*07b0*/  STG.E desc[UR8][R2.64], R36 ;  /* 0x0000002402007986 */ /* 0x000fe2000c101908 */
[----:B------:R-:W-:Y:S05]  /*07c0*/  EXIT ;  /* 0x000000000000794d */ /* 0x000fea0003800000 */
.L_x_61:
        /* <DEDUP_REMOVED lines=11> */
.L_x_68:


//--------------------- .text._Z11mat_mul_refPKfS0_S0_S0_Pfiii --------------------------
	.section	.text._Z11mat_mul_refPKfS0_S0_S0_Pfiii,"ax",@progbits
	.align	128
        .global         _Z11mat_mul_refPKfS0_S0_S0_Pfiii
        .type           _Z11mat_mul_refPKfS0_S0_S0_Pfiii,@function
        .size           _Z11mat_mul_refPKfS0_S0_S0_Pfiii,(.L_x_69 - _Z11mat_mul_refPKfS0_S0_S0_Pfiii)
        .other          _Z11mat_mul_refPKfS0_S0_S0_Pfiii,@"STO_CUDA_ENTRY STV_DEFAULT"
_Z11mat_mul_refPKfS0_S0_S0_Pfiii:
.text._Z11mat_mul_refPKfS0_S0_S0_Pfiii:
        /* <DEDUP_REMOVED lines=8> */
[----:B--2---:R-:W-:Y:S01]  /*0080*/  MOV R13, UR7 ;  /* 0x00000007000d7c02 */ /* 0x004fe20008000f00 */
[----:B0-----:R-:W-:-:S05]  /*0090*/  IMAD R0, R5, UR5, R0 ;  /* 0x0000000505007c24 */ /* 0x001fca000f8e0200 */
        /* <DEDUP_REMOVED lines=11> */
.L_x_64:
[----:B------:R-:W0:Y:S01]  /*0150*/  LDC.64 R12, c[0x0][0x3a8] ;  /* 0x0000ea00ff0c7b82 */ /* 0x000e220000000a00 */
[----:B------:R-:W1:Y:S07]  /*0160*/  LDCU UR5, c[0x0][0x3b0] ;  /* 0x00007600ff0577ac */ /* 0x000e6e0008000800 */
[----:B------:R-:W2:Y:S08]  /*0170*/  LDC.64 R14, c[0x0][0x380] ;  /* 0x0000e000ff0e7b82 */ /* 0x000eb00000000a00 */
[----:B------:R-:W3:Y:S01]  /*0180*/  LDC.64 R16, c[0x0][0x388] ;  /* 0x0000e200ff107b82 */ /* 0x000ee20000000a00 */
[----:B0-----:R-:W-:-:S02]  /*0190*/  IMAD R9, R12, UR4, R3 ;  /* 0x000000040c097c24 */ /* 0x001fc4000f8e0203 */
[----:B------:R-:W-:Y:S02]  /*01a0*/  IMAD R4, R13, UR4, R0 ;  /* 0x000000040d047c24 */ /* 0x000fe4000f8e0200 */
[----:B--2---:R-:W-:-:S05]  /*01b0*/  IMAD.WIDE R6, R9, 0x4, R14 ;  /* 0x0000000409067825 */ /* 0x004fca00078e020e */
[----:B------:R0:W2:Y:S01]  /*01c0*/  LDG.E R10, desc[UR6][R6.64] ;  /* 0x00000006060a7981 */ /* 0x0000a2000c1e1900 */
[----:B---3--:R-:W-:-:S05]  /*01d0*/  IMAD.WIDE R22, R4, 0x4, R16 ;  /* 0x0000000404167825 */ /* 0x008fca00078e0210 */
[----:B------:R3:W2:Y:S01]  /*01e0*/  LDG.E R11, desc[UR6][R22.64] ;  /* 0x00000006160b7981 */ /* 0x0006a2000c1e1900 */
[----:B0-----:R-:W-:-:S05]  /*01f0*/  IMAD.WIDE R6, R12, 0x4, R6 ;  /* 0x000000040c067825 */ /* 0x001fca00078e0206 */
[----:B------:R0:W4:Y:S01]  /*0200*/  LDG.E R24, desc[UR6][R6.64] ;  /* 0x0000000606187981 */ /* 0x000122000c1e1900 */
[----:B---3--:R-:W-:-:S05]  /*0210*/  IMAD.WIDE R22, R13, 0x4, R22 ;  /* 0x000000040d167825 */ /* 0x008fca00078e0216 */
[----:B------:R3:W4:Y:S01]  /*0220*/  LDG.E R5, desc[UR6][R22.64] ;  /* 0x0000000616057981 */ /* 0x000722000c1e1900 */
[----:B------:R-:W-:-:S04]  /*0230*/  IMAD.WIDE R26, R12, 0x4, R6 ;  /* 0x000000040c1a7825 */ /* 0x000fc800078e0206 */
[----:B------:R-:W-:-:S04]  /*0240*/  IMAD.WIDE R28, R13, 0x4, R22 ;  /* 0x000000040d1c7825 */ /* 0x000fc800078e0216 */
[C---:B------:R-:W-:Y:S02]  /*0250*/  IMAD.WIDE R20, R12.reuse, 0x4, R26 ;  /* 0x000000040c147825 */ /* 0x040fe400078e021a */
[----:B------:R-:W5:Y:S02]  /*0260*/  LDG.E R26, desc[UR6][R26.64] ;  /* 0x000000061a1a7981 */ /* 0x000f64000c1e1900 */
[----:B------:R-:W-:Y:S02]  /*0270*/  IMAD.WIDE R18, R13, 0x4, R28 ;  /* 0x000000040d127825 */ /* 0x000fe400078e021c */
[----:B------:R-:W5:Y:S02]  /*0280*/  LDG.E R28, desc[UR6][R28.64] ;  /* 0x000000061c1c7981 */ /* 0x000f64000c1e1900 */
[C---:B0-----:R-:W-:Y:S02]  /*0290*/  IMAD.WIDE R6, R12.reuse, 0x4, R20 ;  /* 0x000000040c067825 */ /* 0x041fe400078e0214 */
[----:B------:R0:W5:Y:S04]  /*02a0*/  LDG.E R8, desc[UR6][R20.64] ;  /* 0x0000000614087981 */ /* 0x000168000c1e1900 */
[----:B------:R-:W5:Y:S01]  /*02b0*/  LDG.E R27, desc[UR6][R18.64] ;  /* 0x00000006121b7981 */ /* 0x000f62000c1e1900 */
[----:B---3--:R-:W-:-:S03]  /*02c0*/  IMAD.WIDE R22, R12, 0x4, R6 ;  /* 0x000000040c167825 */ /* 0x008fc600078e0206 */
[----:B------:R-:W3:Y:S01]  /*02d0*/  LDG.E R7, desc[UR6][R6.64] ;  /* 0x0000000606077981 */ /* 0x000ee2000c1e1900 */
[----:B0-----:R-:W-:-:S05]  /*02e0*/  IMAD.WIDE R20, R12, 0x4, R22 ;  /* 0x000000040c147825 */ /* 0x001fca00078e0216 */
[----:B------:R0:W3:Y:S04]  /*02f0*/  LDG.E R29, desc[UR6][R20.64] ;  /* 0x00000006141d7981 */ /* 0x0000e8000c1e1900 */
[----:B------:R-:W3:Y:S01]  /*0300*/  LDG.E R6, desc[UR6][R22.64] ;  /* 0x0000000616067981 */ /* 0x000ee2000c1e1900 */
[----:B0-----:R-:W-:-:S06]  /*0310*/  IMAD.WIDE R20, R12, 0x4, R20 ;  /* 0x000000040c147825 */ /* 0x001fcc00078e0214 */
[----:B------:R-:W3:Y:S01]  /*0320*/  LDG.E R20, desc[UR6][R20.64] ;  /* 0x0000000614147981 */ /* 0x000ee2000c1e1900 */
[----:B--2---:R-:W-:Y:S01]  /*0330*/  FFMA R25, R10, R11, RZ ;  /* 0x0000000b0a197223 */ /* 0x004fe200000000ff */
[----:B------:R-:W-:-:S04]  /*0340*/  IMAD.WIDE R10, R13, 0x4, R18 ;  /* 0x000000040d0a7825 */ /* 0x000fc800078e0212 */
[C---:B------:R-:W-:Y:S02]  /*0350*/  IMAD.WIDE R18, R13.reuse, 0x4, R10 ;  /* 0x000000040d127825 */ /* 0x040fe400078e020a */
[----:B------:R-:W3:Y:S02]  /*0360*/  LDG.E R10, desc[UR6][R10.64] ;  /* 0x000000060a0a7981 */ /* 0x000ee4000c1e1900 */
[----:B----4-:R-:W-:Y:S01]  /*0370*/  FFMA R5, R24, R5, R25 ;  /* 0x0000000518057223 */ /* 0x010fe20000000019 */
[C---:B------:R-:W-:Y:S02]  /*0380*/  IMAD.WIDE R24, R13.reuse, 0x4, R18 ;  /* 0x000000040d187825 */ /* 0x040fe400078e0212 */
[----:B------:R-:W2:Y:S04]  /*0390*/  LDG.E R19, desc[UR6][R18.64] ;  /* 0x0000000612137981 */ /* 0x000ea8000c1e1900 */
[----:B------:R0:W4:Y:S02]  /*03a0*/  LDG.E R18, desc[UR6][R24.64] ;  /* 0x0000000618127981 */ /* 0x000124000c1e1900 */
[----:B0-----:R-:W-:-:S06]  /*03b0*/  IMAD.WIDE R24, R13, 0x4, R24 ;  /* 0x000000040d187825 */ /* 0x001fcc00078e0218 */
[----:B------:R-:W4:Y:S01]  /*03c0*/  LDG.E R25, desc[UR6][R24.64] ;  /* 0x0000000618197981 */ /* 0x000f22000c1e1900 */
[----:B-----5:R-:W-:-:S04]  /*03d0*/  FFMA R5, R26, R28, R5 ;  /* 0x0000001c1a057223 */ /* 0x020fc80000000005 */
[----:B------:R-:W-:Y:S01]  /*03e0*/  FFMA R8, R8, R27, R5 ;  /* 0x0000001b08087223 */ /* 0x000fe20000000005 */
[----:B------:R-:W-:Y:S01]  /*03f0*/  UIADD3 UR4, UPT, UPT, UR4, 0x80, URZ ;  /* 0x0000008004047890 */ /* 0x000fe2000fffe0ff */
[----:B------:R-:W-:Y:S02]  /*0400*/  LEA R9, R12, R9, 0x3 ;  /* 0x000000090c097211 */ /* 0x000fe400078e18ff */
[----:B------:R-:W-:Y:S01]  /*0410*/  LEA R4, R13, R4, 0x3 ;  /* 0x000000040d047211 */ /* 0x000fe200078e18ff */
[----:B-1----:R-:W-:-:S03]  /*0420*/  UISETP.GE.AND UP1, UPT, UR4, UR5, UPT ;  /* 0x000000050400728c */ /* 0x002fc6000bf26270 */
[----:B------:R-:W-:Y:S01]  /*0430*/  UMOV UR5, 0x8 ;  /* 0x0000000800057882 */ /* 0x000fe20000000000 */
[----:B---3--:R-:W-:-:S04]  /*0440*/  FFMA R7, R7, R10, R8 ;  /* 0x0000000a07077223 */ /* 0x008fc80000000008 */
[----:B--2---:R-:W-:-:S04]  /*0450*/  FFMA R6, R6, R19, R7 ;  /* 0x0000001306067223 */ /* 0x004fc80000000007 */
[----:B----4-:R-:W-:-:S04]  /*0460*/  FFMA R29, R29, R18, R6 ;  /* 0x000000121d1d7223 */ /* 0x010fc80000000006 */
[----:B------:R-:W-:-:S07]  /*0470*/  FFMA R5, R20, R25, R29 ;  /* 0x0000001914057223 */ /* 0x000fce000000001d */
.L_x_63:
[----:B------:R-:W-:-:S04]  /*0480*/  IMAD.WIDE R26, R9, 0x4, R14 ;  /* 0x00000004091a7825 */ /* 0x000fc800078e020e */
[----:B------:R-:W-:Y:S01]  /*0490*/  IMAD.WIDE R22, R4, 0x4, R16 ;  /* 0x0000000404167825 */ /* 0x000fe200078e0210 */
[----:B------:R-:W2:Y:S03]  /*04a0*/  LDG.E R10, desc[UR6][R26.64] ;  /* 0x000000061a0a7981 */ /* 0x000ea6000c1e1900 */
[----:B------:R-:W-:Y:S01]  /*04b0*/  IMAD.WIDE R18, R12, 0x4, R26 ;  /* 0x000000040c127825 */ /* 0x000fe200078e021a */
[----:B------:R0:W2:Y:S04]  /*04c0*/  LDG.E R6, desc[UR6][R22.64] ;  /* 0x0000000616067981 */ /* 0x0000a8000c1e1900 */
[----:B------:R1:W3:Y:S01]  /*04d0*/  LDG.E R7, desc[UR6][R18.64] ;  /* 0x0000000612077981 */ /* 0x0002e2000c1e1900 */
[----:B0-----:R-:W-:-:S05]  /*04e0*/  IMAD.WIDE R22, R13, 0x4, R22 ;  /* 0x000000040d167825 */ /* 0x001fca00078e0216 */
[----:B------:R-:W3:Y:S01]  /*04f0*/  LDG.E R8, desc[UR6][R22.64] ;  /* 0x0000000616087981 */ /* 0x000ee2000c1e1900 */
[----:B------:R-:W-:-:S04]  /*0500*/  IMAD.WIDE R28, R12, 0x4, R18 ;  /* 0x000000040c1c7825 */ /* 0x000fc800078e0212 */
[----:B-1----:R-:W-:-:S04]  /*0510*/  IMAD.WIDE R18, R13, 0x4, R22 ;  /* 0x000000040d127825 */ /* 0x002fc800078e0216 */
[C---:B------:R-:W-:Y:S02]  /*0520*/  IMAD.WIDE R24, R12.reuse, 0x4, R28 ;  /* 0x000000040c187825 */ /* 0x040fe400078e021c */
[----:B------:R-:W4:Y:S02]  /*0530*/  LDG.E R28, desc[UR6][R28.64] ;  /* 0x000000061c1c7981 */ /* 0x000f24000c1e1900 */
[----:B------:R-:W-:Y:S02]  /*0540*/  IMAD.WIDE R20, R13, 0x4, R18 ;  /* 0x000000040d147825 */ /* 0x000fe400078e0212 */
[----:B------:R0:W5:Y:S04]  /*0550*/  LDG.E R26, desc[UR6][R24.64] ;  /* 0x00000006181a7981 */ /* 0x000168000c1e1900 */
[----:B------:R1:W5:Y:S04]  /*0560*/  LDG.E R27, desc[UR6][R20.64] ;  /* 0x00000006141b7981 */ /* 0x000368000c1e1900 */
[----:B------:R1:W4:Y:S01]  /*0570*/  LDG.E R29, desc[UR6][R18.64] ;  /* 0x00000006121d7981 */ /* 0x000322000c1e1900 */
[----:B0-----:R-:W-:-:S04]  /*0580*/  IMAD.WIDE R24, R12, 0x4, R24 ;  /* 0x000000040c187825 */ /* 0x001fc800078e0218 */
[----:B-1----:R-:W-:-:S04]  /*0590*/  IMAD.WIDE R20, R13, 0x4, R20 ;  /* 0x000000040d147825 */ /* 0x002fc800078e0214 */
[----:B------:R-:W-:Y:S01]  /*05a0*/  IMAD.WIDE R22, R12, 0x4, R24 ;  /* 0x000000040c167825 */ /* 0x000fe200078e0218 */
[----:B------:R-:W5:Y:S03]  /*05b0*/  LDG.E R11, desc[UR6][R20.64] ;  /* 0x00000006140b7981 */ /* 0x000f66000c1e1900 */
[----:B------:R-:W-:-:S04]  /*05c0*/  IMAD.WIDE R18, R13, 0x4, R20 ;  /* 0x000000040d127825 */ /* 0x000fc800078e0214 */
[----:B--2---:R-:W-:Y:S02]  /*05d0*/  FFMA R10, R10, R6, R5 ;  /* 0x000000060a0a7223 */ /* 0x004fe40000000005 */
[----:B------:R-:W2:Y:S04]  /*05e0*/  LDG.E R6, desc[UR6][R24.64] ;  /* 0x0000000618067981 */ /* 0x000ea8000c1e1900 */
[----:B------:R0:W2:Y:S01]  /*05f0*/  LDG.E R5, desc[UR6][R18.64] ;  /* 0x0000000612057981 */ /* 0x0000a2000c1e1900 */
[----:B---3--:R-:W-:-:S03]  /*0600*/  FFMA R7, R7, R8, R10 ;  /* 0x0000000807077223 */ /* 0x008fc6000000000a */
[----:B------:R1:W3:Y:S01]  /*0610*/  LDG.E R10, desc[UR6][R22.64] ;  /* 0x00000006160a7981 */ /* 0x0002e2000c1e1900 */
[----:B0-----:R-:W-:-:S04]  /*0620*/  IMAD.WIDE R18, R13, 0x4, R18 ;  /* 0x000000040d127825 */ /* 0x001fc800078e0212 */
[----:B-1----:R-:W-:-:S05]  /*0630*/  IMAD.WIDE R22, R12, 0x4, R22 ;  /* 0x000000040c167825 */ /* 0x002fca00078e0216 */
[----:B------:R-:W3:Y:S01]  /*0640*/  LDG.E R8, desc[UR6][R22.64] ;  /* 0x0000000616087981 */ /* 0x000ee2000c1e1900 */
[----:B------:R-:W-:-:S04]  /*0650*/  IMAD.WIDE R20, R12, 0x4, R22 ;  /* 0x000000040c147825 */ /* 0x000fc800078e0216 */
[----:B------:R-:W-:Y:S02]  /*0660*/  IMAD.WIDE R24, R13, 0x4, R18 ;  /* 0x000000040d187825 */ /* 0x000fe400078e0212 */
[----:B------:R-:W3:Y:S04]  /*0670*/  LDG.E R20, desc[UR6][R20.64] ;  /* 0x0000000614147981 */ /* 0x000ee8000c1e1900 */
[----:B------:R0:W3:Y:S04]  /*0680*/  LDG.E R23, desc[UR6][R18.64] ;  /* 0x0000000612177981 */ /* 0x0000e8000c1e1900 */
[----:B------:R-:W3:Y:S01]  /*0690*/  LDG.E R25, desc[UR6][R24.64] ;  /* 0x0000000618197981 */ /* 0x000ee2000c1e1900 */
[----:B----4-:R-:W-:Y:S01]  /*06a0*/  FFMA R7, R28, R29, R7 ;  /* 0x0000001d1c077223 */ /* 0x010fe20000000007 */
[----:B------:R-:W-:-:S02]  /*06b0*/  LEA R9, R12, R9, 0x3 ;  /* 0x000000090c097211 */ /* 0x000fc400078e18ff */
[----:B------:R-:W-:Y:S01]  /*06c0*/  LEA R4, R13, R4, 0x3 ;  /* 0x000000040d047211 */ /* 0x000fe200078e18ff */
[----:B-----5:R-:W-:Y:S02]  /*06d0*/  FFMA R7, R26, R27, R7 ;  /* 0x0000001b1a077223 */ /* 0x020fe40000000007 */
[----:B------:R-:W-:-:S04]  /*06e0*/  IMAD.WIDE R28, R9, 0x4, R14 ;  /* 0x00000004091c7825 */ /* 0x000fc800078e020e */
[----:B------:R-:W-:Y:S01]  /*06f0*/  IMAD.WIDE R26, R4, 0x4, R16 ;  /* 0x00000004041a7825 */ /* 0x000fe200078e0210 */
[----:B------:R1:W4:Y:S04]  /*0700*/  LDG.E R22, desc[UR6][R28.64] ;  /* 0x000000061c167981 */ /* 0x000328000c1e1900 */
[----:B------:R3:W4:Y:S01]  /*0710*/  LDG.E R21, desc[UR6][R26.64] ;  /* 0x000000061a157981 */ /* 0x000722000c1e1900 */
[----:B0-----:R-:W-:-:S05]  /*0720*/  IMAD.WIDE R18, R13, 0x4, R26 ;  /* 0x000000040d127825 */ /* 0x001fca00078e021a */
[----:B------:R-:W5:Y:S01]  /*0730*/  LDG.E R24, desc[UR6][R18.64] ;  /* 0x0000000612187981 */ /* 0x000f62000c1e1900 */
[----:B--2---:R-:W-:Y:S01]  /*0740*/  FFMA R11, R6, R11, R7 ;  /* 0x0000000b060b7223 */ /* 0x004fe20000000007 */
[----:B------:R-:W-:-:S04]  /*0750*/  IMAD.WIDE R6, R12, 0x4, R28 ;  /* 0x000000040c067825 */ /* 0x000fc800078e021c */
[----:B-1----:R-:W-:-:S04]  /*0760*/  IMAD.WIDE R28, R13, 0x4, R18 ;  /* 0x000000040d1c7825 */ /* 0x002fc800078e0212 */
[----:B---3--:R-:W-:Y:S01]  /*0770*/  FFMA R27, R10, R5, R11 ;  /* 0x000000050a1b7223 */ /* 0x008fe2000000000b */
[----:B------:R-:W-:Y:S01]  /*0780*/  IMAD.WIDE R10, R12, 0x4, R6 ;  /* 0x000000040c0a7825 */ /* 0x000fe200078e0206 */
[----:B------:R0:W5:Y:S03]  /*0790*/  LDG.E R5, desc[UR6][R6.64] ;  /* 0x0000000606057981 */ /* 0x000166000c1e1900 */
[----:B0-----:R-:W-:Y:S02]  /*07a0*/  FFMA R7, R8, R23, R27 ;  /* 0x0000001708077223 */ /* 0x001fe4000000001b */
[----:B------:R0:W2:Y:S01]  /*07b0*/  LDG.E R8, desc[UR6][R10.64] ;  /* 0x000000060a087981 */ /* 0x0000a2000c1e1900 */
[----:B------:R-:W-:-:S03]  /*07c0*/  IMAD.WIDE R26, R13, 0x4, R28 ;  /* 0x000000040d1a7825 */ /* 0x000fc600078e021c */
[----:B------:R-:W2:Y:S01]  /*07d0*/  LDG.E R23, desc[UR6][R28.64] ;  /* 0x000000061c177981 */ /* 0x000ea2000c1e1900 */
[----:B------:R-:W-:Y:S01]  /*07e0*/  FFMA R20, R20, R25, R7 ;  /* 0x0000001914147223 */ /* 0x000fe20000000007 */
[C---:B0-----:R-:W-:Y:S02]  /*07f0*/  IMAD.WIDE R10, R12.reuse, 0x4, R10 ;  /* 0x000000040c0a7825 */ /* 0x041fe400078e020a */
[----:B------:R-:W3:Y:S02]  /*0800*/  LDG.E R28, desc[UR6][R26.64] ;  /* 0x000000061a1c7981 */ /* 0x000ee4000c1e1900 */
[----:B------:R-:W-:Y:S02]  /*0810*/  IMAD.WIDE R18, R13, 0x4, R26 ;  /* 0x000000040d127825 */ /* 0x000fe400078e021a */
[----:B------:R-:W3:Y:S02]  /*0820*/  LDG.E R25, desc[UR6][R10.64] ;  /* 0x000000060a197981 */ /* 0x000ee4000c1e1900 */
[----:B------:R-:W-:-:S05]  /*0830*/  IMAD.WIDE R6, R12, 0x4, R10 ;  /* 0x000000040c067825 */ /* 0x000fca00078e020a */
[----:B------:R-:W3:Y:S04]  /*0840*/  LDG.E R27, desc[UR6][R6.64] ;  /* 0x00000006061b7981 */ /* 0x000ee8000c1e1900 */
[----:B------:R0:W3:Y:S01]  /*0850*/  LDG.E R26, desc[UR6][R18.64] ;  /* 0x00000006121a7981 */ /* 0x0000e2000c1e1900 */
[----:B----4-:R-:W-:Y:S01]  /*0860*/  FFMA R22, R22, R21, R20 ;  /* 0x0000001516167223 */ /* 0x010fe20000000014 */
[----:B------:R-:W-:-:S04]  /*0870*/  IMAD.WIDE R20, R12, 0x4, R6 ;  /* 0x000000040c147825 */ /* 0x000fc800078e0206 */
[----:B0-----:R-:W-:-:S04]  /*0880*/  IMAD.WIDE R18, R13, 0x4, R18 ;  /* 0x000000040d127825 */ /* 0x001fc800078e0212 */
[----:B------:R-:W-:Y:S02]  /*0890*/  IMAD.WIDE R6, R12, 0x4, R20 ;  /* 0x000000040c067825 */ /* 0x000fe400078e0214 */
[----:B------:R-:W4:Y:S02]  /*08a0*/  LDG.E R20, desc[UR6][R20.64] ;  /* 0x0000000614147981 */ /* 0x000f24000c1e1900 */
[C---:B------:R-:W-:Y:S01]  /*08b0*/  IMAD.WIDE R10, R13.reuse, 0x4, R18 ;  /* 0x000000040d0a7825 */ /* 0x040fe200078e0212 */
[----:B------:R-:W-:-:S04]  /*08c0*/  LEA R4, R13, R4, 0x3 ;  /* 0x000000040d047211 */ /* 0x000fc800078e18ff */
[----:B------:R-:W4:Y:S01]  /*08d0*/  LDG.E R21, desc[UR6][R10.64] ;  /* 0x000000060a157981 */ /* 0x000f22000c1e1900 */
[----:B-----5:R-:W-:-:S03]  /*08e0*/  FFMA R29, R5, R24, R22 ;  /* 0x00000018051d7223 */ /* 0x020fc60000000016 */
[----:B------:R2:W4:Y:S04]  /*08f0*/  LDG.E R5, desc[UR6][R18.64] ;  /* 0x0000000612057981 */ /* 0x000528000c1e1900 */
[----:B------:R0:W5:Y:S01]  /*0900*/  LDG.E R24, desc[UR6][R6.64] ;  /* 0x0000000606187981 */ /* 0x000162000c1e1900 */
[----:B--2---:R-:W-:Y:S01]  /*0910*/  FFMA R18, R8, R23, R29 ;  /* 0x0000001708127223 */ /* 0x004fe2000000001d */
[C---:B------:R-:W-:Y:S01]  /*0920*/  LEA R29, R12.reuse, R9, 0x3 ;  /* 0x000000090c1d7211 */ /* 0x040fe200078e18ff */
[----:B------:R-:W-:-:S04]  /*0930*/  IMAD.WIDE R22, R12, 0x4, R6 ;  /* 0x000000040c167825 */ /* 0x000fc800078e0206 */
[----:B------:R-:W-:Y:S02]  /*0940*/  IMAD.WIDE R8, R13, 0x4, R10 ;  /* 0x000000040d087825 */ /* 0x000fe400078e020a */
[----:B------:R1:W2:Y:S02]  /*0950*/  LDG.E R22, desc[UR6][R22.64] ;  /* 0x0000000616167981 */ /* 0x0002a4000c1e1900 */
[----:B0-----:R-:W-:Y:S02]  /*0960*/  IMAD.WIDE R6, R4, 0x4, R16 ;  /* 0x0000000404067825 */ /* 0x001fe400078e0210 */
[----:B------:R-:W2:Y:S02]  /*0970*/  LDG.E R9, desc[UR6][R8.64] ;  /* 0x0000000608097981 */ /* 0x000ea4000c1e1900 */
[----:B---3--:R-:W-:Y:S01]  /*0980*/  FFMA R28, R25, R28, R18 ;  /* 0x0000001c191c7223 */ /* 0x008fe20000000012 */
[----:B------:R-:W-:-:S04]  /*0990*/  IMAD.WIDE R18, R29, 0x4, R14 ;  /* 0x000000041d127825 */ /* 0x000fc800078e020e */
[----:B------:R-:W-:Y:S01]  /*09a0*/  IMAD.WIDE R10, R13, 0x4, R6 ;  /* 0x000000040d0a7825 */ /* 0x000fe200078e0206 */
[----:B------:R-:W3:Y:S03]  /*09b0*/  LDG.E R25, desc[UR6][R18.64] ;  /* 0x0000000612197981 */ /* 0x000ee6000c1e1900 */
[----:B-1----:R-:W-:Y:S01]  /*09c0*/  FFMA R23, R27, R26, R28 ;  /* 0x0000001a1b177223 */ /* 0x002fe2000000001c */
[C---:B------:R-:W-:Y:S01]  /*09d0*/  IMAD.WIDE R26, R12.reuse, 0x4, R18 ;  /* 0x000000040c1a7825 */ /* 0x040fe200078e0212 */
[----:B------:R-:W3:Y:S04]  /*09e0*/  LDG.E R28, desc[UR6][R6.64] ;  /* 0x00000006061c7981 */ /* 0x000ee8000c1e1900 */
[----:B------:R0:W3:Y:S04]  /*09f0*/  LDG.E R6, desc[UR6][R26.64] ;  /* 0x000000061a067981 */ /* 0x0000e8000c1e1900 */
[----:B------:R1:W3:Y:S01]  /*0a00*/  LDG.E R7, desc[UR6][R10.64] ;  /* 0x000000060a077981 */ /* 0x0002e2000c1e1900 */
[----:B0-----:R-:W-:-:S04]  /*0a10*/  IMAD.WIDE R26, R12, 0x4, R26 ;  /* 0x000000040c1a7825 */ /* 0x001fc800078e021a */
[----:B-1----:R-:W-:-:S04]  /*0a20*/  IMAD.WIDE R10, R13, 0x4, R10 ;  /* 0x000000040d0a7825 */ /* 0x002fc800078e020a */
[----:B------:R-:W-:-:S04]  /*0a30*/  IMAD.WIDE R18, R12, 0x4, R26 ;  /* 0x000000040c127825 */ /* 0x000fc800078e021a */
[----:B----4-:R-:W-:-:S04]  /*0a40*/  FFMA R5, R20, R5, R23 ;  /* 0x0000000514057223 */ /* 0x010fc80000000017 */
[----:B-----5:R-:W-:Y:S01]  /*0a50*/  FFMA R23, R24, R21, R5 ;  /* 0x0000001518177223 */ /* 0x020fe20000000005 */
[----:B------:R-:W-:Y:S01]  /*0a60*/  IMAD.WIDE R20, R13, 0x4, R10 ;  /* 0x000000040d147825 */ /* 0x000fe200078e020a */
[----:B------:R2:W4:Y:S04]  /*0a70*/  LDG.E R5, desc[UR6][R26.64] ;  /* 0x000000061a057981 */ /* 0x000528000c1e1900 */
[----:B------:R-:W4:Y:S04]  /*0a80*/  LDG.E R24, desc[UR6][R10.64] ;  /* 0x000000060a187981 */ /* 0x000f28000c1e1900 */
[----:B------:R3:W5:Y:S04]  /*0a90*/  LDG.E R10, desc[UR6][R18.64] ;  /* 0x00000006120a7981 */ /* 0x000768000c1e1900 */
[----:B------:R-:W5:Y:S01]  /*0aa0*/  LDG.E R11, desc[UR6][R20.64] ;  /* 0x00000006140b7981 */ /* 0x000f62000c1e1900 */
[----:B--2---:R-:W-:Y:S01]  /*0ab0*/  FFMA R26, R22, R9, R23 ;  /* 0x00000009161a7223 */ /* 0x004fe20000000017 */
[----:B------:R-:W-:-:S04]  /*0ac0*/  IMAD.WIDE R8, R12, 0x4, R18 ;  /* 0x000000040c087825 */ /* 0x000fc800078e0212 */
[----:B------:R-:W-:-:S04]  /*0ad0*/  IMAD.WIDE R22, R13, 0x4, R20 ;  /* 0x000000040d167825 */ /* 0x000fc800078e0214 */
[----:B---3--:R-:W-:Y:S01]  /*0ae0*/  FFMA R19, R25, R28, R26 ;  /* 0x0000001c19137223 */ /* 0x008fe2000000001a */
[----:B------:R-:W-:Y:S01]  /*0af0*/  IMAD.WIDE R26, R12, 0x4, R8 ;  /* 0x000000040c1a7825 */ /* 0x000fe200078e0208 */
[----:B------:R0:W2:Y:S04]  /*0b00*/  LDG.E R28, desc[UR6][R22.64] ;  /* 0x00000006161c7981 */ /* 0x0000a8000c1e1900 */
[----:B------:R1:W2:Y:S01]  /*0b10*/  LDG.E R25, desc[UR6][R8.64] ;  /* 0x0000000608197981 */ /* 0x0002a2000c1e1900 */
[----:B0-----:R-:W-:-:S04]  /*0b20*/  IMAD.WIDE R22, R13, 0x4, R22 ;  /* 0x000000040d167825 */ /* 0x001fc800078e0216 */
[----:B-1----:R-:W-:Y:S01]  /*0b30*/  FFMA R8, R6, R7, R19 ;  /* 0x0000000706087223 */ /* 0x002fe20000000013 */
[----:B------:R-:W3:Y:S01]  /*0b40*/  LDG.E R9, desc[UR6][R26.64] ;  /* 0x000000061a097981 */ /* 0x000ee2000c1e1900 */
[----:B------:R-:W-:-:S04]  /*0b50*/  IMAD.WIDE R6, R12, 0x4, R26 ;  /* 0x000000040c067825 */ /* 0x000fc800078e021a */
[C---:B------:R-:W-:Y:S01]  /*0b60*/  IMAD.WIDE R18, R13.reuse, 0x4, R22 ;  /* 0x000000040d127825 */ /* 0x040fe200078e0216 */
[----:B------:R-:W3:Y:S03]  /*0b70*/  LDG.E R26, desc[UR6][R22.64] ;  /* 0x00000006161a7981 */ /* 0x000ee6000c1e1900 */
[----:B------:R-:W-:Y:S01]  /*0b80*/  IMAD.WIDE R20, R12, 0x4, R6 ;  /* 0x000000040c147825 */ /* 0x000fe200078e0206 */
[----:B------:R-:W3:Y:S05]  /*0b90*/  LDG.E R27, desc[UR6][R6.64] ;  /* 0x00000006061b7981 */ /* 0x000eea000c1e1900 */
[----:B------:R-:W3:Y:S04]  /*0ba0*/  LDG.E R20, desc[UR6][R20.64] ;  /* 0x0000000614147981 */ /* 0x000ee8000c1e1900 */
[----:B------:R0:W3:Y:S02]  /*0bb0*/  LDG.E R6, desc[UR6][R18.64] ;  /* 0x0000000612067981 */ /* 0x0000e4000c1e1900 */
[----:B0-----:R-:W-:-:S06]  /*0bc0*/  IMAD.WIDE R18, R13, 0x4, R18 ;  /* 0x000000040d127825 */ /* 0x001fcc00078e0212 */
[----:B------:R-:W3:Y:S01]  /*0bd0*/  LDG.E R19, desc[UR6][R18.64] ;  /* 0x0000000612137981 */ /* 0x000ee2000c1e1900 */
[----:B------:R-:W-:Y:S01]  /*0be0*/  LEA R29, R12, R29, 0x3 ;  /* 0x0000001d0c1d7211 */ /* 0x000fe200078e18ff */
[----:B----4-:R-:W-:Y:S01]  /*0bf0*/  FFMA R5, R5, R24, R8 ;  /* 0x0000001805057223 */ /* 0x010fe20000000008 */
[----:B------:R-:W-:-:S03]  /*0c00*/  LEA R8, R13, R4, 0x3 ;  /* 0x000000040d087211 */ /* 0x000fc600078e18ff */
[----:B-----5:R-:W-:Y:S01]  /*0c10*/  FFMA R22, R10, R11, R5 ;  /* 0x0000000b0a167223 */ /* 0x020fe20000000005 */
[----:B------:R-:W-:-:S04]  /*0c20*/  IMAD.WIDE R4, R29, 0x4, R14 ;  /* 0x000000041d047825 */ /* 0x000fc800078e020e */
[----:B------:R-:W-:Y:S01]  /*0c30*/  IMAD.WIDE R10, R8, 0x4, R16 ;  /* 0x00000004080a7825 */ /* 0x000fe200078e0210 */
[----:B------:R-:W4:Y:S03]  /*0c40*/  LDG.E R7, desc[UR6][R4.64] ;  /* 0x0000000604077981 */ /* 0x000f26000c1e1900 */
[----:B--2---:R-:W-:Y:S01]  /*0c50*/  FFMA R21, R25, R28, R22 ;  /* 0x0000001c19157223 */ /* 0x004fe20000000016 */
[----:B------:R-:W-:Y:S01]  /*0c60*/  IMAD.WIDE R22, R12, 0x4, R4 ;  /* 0x000000040c167825 */ /* 0x000fe200078e0204 */
[----:B------:R-:W4:Y:S03]  /*0c70*/  LDG.E R28, desc[UR6][R10.64] ;  /* 0x000000060a1c7981 */ /* 0x000f26000c1e1900 */
[----:B------:R-:W-:-:S05]  /*0c80*/  IMAD.WIDE R24, R13, 0x4, R10 ;  /* 0x000000040d187825 */ /* 0x000fca00078e020a */
[----:B------:R0:W2:Y:S01]  /*0c90*/  LDG.E R18, desc[UR6][R24.64] ;  /* 0x0000000618127981 */ /* 0x0000a2000c1e1900 */
[----:B---3--:R-:W-:-:S03]  /*0ca0*/  FFMA R26, R9, R26, R21 ;  /* 0x0000001a091a7223 */ /* 0x008fc60000000015 */
[----:B------:R1:W2:Y:S01]  /*0cb0*/  LDG.E R9, desc[UR6][R22.64] ;  /* 0x0000000616097981 */ /* 0x0002a2000c1e1900 */
[----:B0-----:R-:W-:-:S04]  /*0cc0*/  IMAD.WIDE R24, R13, 0x4, R24 ;  /* 0x000000040d187825 */ /* 0x001fc800078e0218 */
[----:B-1----:R-:W-:-:S04]  /*0cd0*/  IMAD.WIDE R22, R12, 0x4, R22 ;  /* 0x000000040c167825 */ /* 0x002fc800078e0216 */
[----:B------:R-:W-:Y:S02]  /*0ce0*/  FFMA R27, R27, R6, R26 ;  /* 0x000000061b1b7223 */ /* 0x000fe4000000001a */
[----:B------:R0:W3:Y:S01]  /*0cf0*/  LDG.E R6, desc[UR6][R22.64] ;  /* 0x0000000616067981 */ /* 0x0000e2000c1e1900 */
[----:B------:R-:W-:-:S04]  /*0d00*/  IMAD.WIDE R4, R12, 0x4, R22 ;  /* 0x000000040c047825 */ /* 0x000fc800078e0216 */
[C---:B------:R-:W-:Y:S01]  /*0d10*/  IMAD.WIDE R10, R13.reuse, 0x4, R24 ;  /* 0x000000040d0a7825 */ /* 0x040fe200078e0218 */
[----:B------:R1:W3:Y:S03]  /*0d20*/  LDG.E R23, desc[UR6][R24.64] ;  /* 0x0000000618177981 */ /* 0x0002e6000c1e1900 */
[----:B0-----:R-:W-:Y:S01]  /*0d30*/  FFMA R22, R20, R19, R27 ;  /* 0x0000001314167223 */ /* 0x001fe2000000001b */
[----:B------:R-:W-:Y:S01]  /*0d40*/  IMAD.WIDE R20, R12, 0x4, R4 ;  /* 0x000000040c147825 */ /* 0x000fe200078e0204 */
[----:B------:R-:W5:Y:S03]  /*0d50*/  LDG.E R19, desc[UR6][R4.64] ;  /* 0x0000000604137981 */ /* 0x000f66000c1e1900 */
[C---:B------:R-:W-:Y:S01]  /*0d60*/  IMAD.WIDE R26, R13.reuse, 0x4, R10 ;  /* 0x000000040d1a7825 */ /* 0x040fe200078e020a */
[----:B------:R-:W5:Y:S04]  /*0d70*/  LDG.E R4, desc[UR6][R10.64] ;  /* 0x000000060a047981 */ /* 0x000f68000c1e1900 */
[----:B------:R0:W5:Y:S04]  /*0d80*/  LDG.E R5, desc[UR6][R20.64] ;  /* 0x0000000614057981 */ /* 0x000168000c1e1900 */
[----:B------:R0:W5:Y:S01]  /*0d90*/  LDG.E R10, desc[UR6][R26.64] ;  /* 0x000000061a0a7981 */ /* 0x000162000c1e1900 */
[----:B-1----:R-:W-:-:S04]  /*0da0*/  IMAD.WIDE R24, R13, 0x4, R26 ;  /* 0x000000040d187825 */ /* 0x002fc800078e021a */
[----:B0-----:R-:W-:-:S04]  /*0db0*/  IMAD.WIDE R20, R12, 0x4, R20 ;  /* 0x000000040c147825 */ /* 0x001fc800078e0214 */
[C---:B------:R-:W-:Y:S01]  /*0dc0*/  IMAD.WIDE R26, R12.reuse, 0x4, R20 ;  /* 0x000000040c1a7825 */ /* 0x040fe200078e0214 */
[----:B------:R-:W-:-:S04]  /*0dd0*/  LEA R29, R12, R29, 0x3 ;  /* 0x0000001d0c1d7211 */ /* 0x000fc800078e18ff */
[----:B------:R-:W5:Y:S01]  /*0de0*/  LDG.E R11, desc[UR6][R26.64] ;  /* 0x000000061a0b7981 */ /* 0x000f62000c1e1900 */
[----:B------:R-:W-:Y:S01]  /*0df0*/  LEA R8, R13, R8, 0x3 ;  /* 0x000000080d087211 */ /* 0x000fe200078e18ff */
[----:B----4-:R-:W-:-:S04]  /*0e00*/  FFMA R22, R7, R28, R22 ;  /* 0x0000001c07167223 */ /* 0x010fc80000000016 */
[----:B--2---:R-:W-:Y:S02]  /*0e10*/  FFMA R7, R9, R18, R22 ;  /* 0x0000001209077223 */ /* 0x004fe40000000016 */
[----:B------:R0:W2:Y:S04]  /*0e20*/  LDG.E R18, desc[UR6][R24.64] ;  /* 0x0000000618127981 */ /* 0x0000a8000c1e1900 */
[----:B------:R3:W2:Y:S01]  /*0e30*/  LDG.E R9, desc[UR6][R20.64] ;  /* 0x0000000614097981 */ /* 0x0006a2000c1e1900 */
[----:B0-----:R-:W-:-:S05]  /*0e40*/  IMAD.WIDE R24, R13, 0x4, R24 ;  /* 0x000000040d187825 */ /* 0x001fca00078e0218 */
[----:B------:R-:W4:Y:S01]  /*0e50*/  LDG.E R28, desc[UR6][R24.64] ;  /* 0x00000006181c7981 */ /* 0x000f22000c1e1900 */
[----:B---3--:R-:W-:Y:S01]  /*0e60*/  FFMA R20, R6, R23, R7 ;  /* 0x0000001706147223 */ /* 0x008fe20000000007 */
[----:B------:R-:W-:-:S04]  /*0e70*/  IMAD.WIDE R22, R13, 0x4, R24 ;  /* 0x000000040d167825 */ /* 0x000fc800078e0218 */
[----:B------:R-:W-:Y:S02]  /*0e80*/  IMAD.WIDE R6, R12, 0x4, R26 ;  /* 0x000000040c067825 */ /* 0x000fe400078e021a */
[----:B------:R-:W3:Y:S04]  /*0e90*/  LDG.E R23, desc[UR6][R22.64] ;  /* 0x0000000616177981 */ /* 0x000ee8000c1e1900 */
[----:B------:R0:W3:Y:S01]  /*0ea0*/  LDG.E R26, desc[UR6][R6.64] ;  /* 0x00000006061a7981 */ /* 0x0000e2000c1e1900 */
[----:B-----5:R-:W-:Y:S01]  /*0eb0*/  FFMA R4, R19, R4, R20 ;  /* 0x0000000413047223 */ /* 0x020fe20000000014 */
[----:B------:R-:W-:-:S04]  /*0ec0*/  IMAD.WIDE R20, R29, 0x4, R14 ;  /* 0x000000041d147825 */ /* 0x000fc800078e020e */
[----:B0-----:R-:W-:-:S04]  /*0ed0*/  IMAD.WIDE R6, R8, 0x4, R16 ;  /* 0x0000000408067825 */ /* 0x001fc800078e0210 */
[----:B------:R-:W-:Y:S01]  /*0ee0*/  FFMA R19, R5, R10, R4 ;  /* 0x0000000a05137223 */ /* 0x000fe20000000004 */
[----:B------:R-:W5:Y:S01]  /*0ef0*/  LDG.E R27, desc[UR6][R6.64] ;  /* 0x00000006061b7981 */ /* 0x000f62000c1e1900 */
[----:B------:R-:W-:-:S03]  /*0f00*/  IMAD.WIDE R4, R12, 0x4, R20 ;  /* 0x000000040c047825 */ /* 0x000fc600078e0214 */
[----:B------:R-:W5:Y:S01]  /*0f10*/  LDG.E R10, desc[UR6][R20.64] ;  /* 0x00000006140a7981 */ /* 0x000f62000c1e1900 */
[----:B------:R-:W-:-:S05]  /*0f20*/  IMAD.WIDE R24, R13, 0x4, R6 ;  /* 0x000000040d187825 */ /* 0x000fca00078e0206 */
[----:B------:R0:W5:Y:S04]  /*0f30*/  LDG.E R6, desc[UR6][R24.64] ;  /* 0x0000000618067981 */ /* 0x000168000c1e1900 */
[----:B------:R1:W5:Y:S01]  /*0f40*/  LDG.E R21, desc[UR6][R4.64] ;  /* 0x0000000604157981 */ /* 0x000362000c1e1900 */
[----:B0-----:R-:W-:-:S05]  /*0f50*/  IMAD.WIDE R24, R13, 0x4, R24 ;  /* 0x000000040d187825 */ /* 0x001fca00078e0218 */
[----:B------:R-:W5:Y:S01]  /*0f60*/  LDG.E R20, desc[UR6][R24.64] ;  /* 0x0000000618147981 */ /* 0x000f62000c1e1900 */
[----:B--2---:R-:W-:Y:S01]  /*0f70*/  FFMA R9, R9, R18, R19 ;  /* 0x0000001209097223 */ /* 0x004fe20000000013 */
[----:B------:R-:W-:-:S04]  /*0f80*/  IMAD.WIDE R18, R12, 0x4, R4 ;  /* 0x000000040c127825 */ /* 0x000fc800078e0204 */
[----:B-1----:R-:W-:-:S04]  /*0f90*/  IMAD.WIDE R4, R12, 0x4, R18 ;  /* 0x000000040c047825 */ /* 0x002fc800078e0212 */
[----:B----4-:R-:W-:Y:S01]  /*0fa0*/  FFMA R11, R11, R28, R9 ;  /* 0x0000001c0b0b7223 */ /* 0x010fe20000000009 */
[----:B------:R-:W2:Y:S04]  /*0fb0*/  LDG.E R7, desc[UR6][R4.64] ;  /* 0x0000000604077981 */ /* 0x000ea8000c1e1900 */
[----:B------:R0:W4:Y:S02]  /*0fc0*/  LDG.E R9, desc[UR6][R18.64] ;  /* 0x0000000612097981 */ /* 0x000124000c1e1900 */
[----:B0-----:R-:W-:-:S04]  /*0fd0*/  IMAD.WIDE R18, R13, 0x4, R24 ;  /* 0x000000040d127825 */ /* 0x001fc800078e0218 */
[----:B---3--:R-:W-:Y:S01]  /*0fe0*/  FFMA R11, R26, R23, R11 ;  /* 0x000000171a0b7223 */ /* 0x008fe2000000000b */
[----:B------:R-:W-:Y:S01]  /*0ff0*/  IMAD.WIDE R22, R12, 0x4, R4 ;  /* 0x000000040c167825 */ /* 0x000fe200078e0204 */
[----:B------:R0:W2:Y:S03]  /*1000*/  LDG.E R28, desc[UR6][R18.64] ;  /* 0x00000006121c7981 */ /* 0x0000a6000c1e1900 */
[----:B------:R-:W-:-:S04]  /*1010*/  IMAD.WIDE R4, R13, 0x4, R18 ;  /* 0x000000040d047825 */ /* 0x000fc800078e0212 */
[----:B-----5:R-:W-:Y:S01]  /*1020*/  FFMA R24, R10, R27, R11 ;  /* 0x0000001b0a187223 */ /* 0x020fe2000000000b */
[----:B------:R-:W-:Y:S02]  /*1030*/  IMAD.WIDE R10, R12, 0x4, R22 ;  /* 0x000000040c0a7825 */ /* 0x000fe400078e0216 */
[----:B------:R-:W3:Y:S02]  /*1040*/  LDG.E R22, desc[UR6][R22.64] ;  /* 0x0000000616167981 */ /* 0x000ee4000c1e1900 */
[----:B------:R-:W-:-:S04]  /*1050*/  IMAD.WIDE R26, R13, 0x4, R4 ;  /* 0x000000040d1a7825 */ /* 0x000fc800078e0204 */
[----:B------:R-:W-:Y:S01]  /*1060*/  FFMA R6, R21, R6, R24 ;  /* 0x0000000615067223 */ /* 0x000fe20000000018 */
[C---:B------:R-:W-:Y:S01]  /*1070*/  IMAD.WIDE R24, R12.reuse, 0x4, R10 ;  /* 0x000000040c187825 */ /* 0x040fe200078e020a */
[----:B------:R-:W5:Y:S04]  /*1080*/  LDG.E R21, desc[UR6][R10.64] ;  /* 0x000000060a157981 */ /* 0x000f68000c1e1900 */
[----:B------:R1:W3:Y:S01]  /*1090*/  LDG.E R23, desc[UR6][R4.64] ;  /* 0x0000000604177981 */ /* 0x0002e2000c1e1900 */
[----:B0-----:R-:W-:-:S06]  /*10a0*/  IMAD.WIDE R18, R12, 0x4, R24 ;  /* 0x000000040c127825 */ /* 0x001fcc00078e0218 */
[----:B------:R-:W5:Y:S01]  /*10b0*/  LDG.E R18, desc[UR6][R18.64] ;  /* 0x0000000612127981 */ /* 0x000f62000c1e1900 */
[----:B-1----:R-:W-:-:S03]  /*10c0*/  IMAD.WIDE R4, R13, 0x4, R26 ;  /* 0x000000040d047825 */ /* 0x002fc600078e021a */
[----:B------:R-:W5:Y:S01]  /*10d0*/  LDG.E R27, desc[UR6][R26.64] ;  /* 0x000000061a1b7981 */ /* 0x000f62000c1e1900 */
[----:B------:R-:W-:-:S03]  /*10e0*/  IMAD.WIDE R10, R13, 0x4, R4 ;  /* 0x000000040d0a7825 */ /* 0x000fc600078e0204 */
[----:B------:R-:W5:Y:S04]  /*10f0*/  LDG.E R26, desc[UR6][R24.64] ;  /* 0x00000006181a7981 */ /* 0x000f68000c1e1900 */
[----:B------:R-:W5:Y:S04]  /*1100*/  LDG.E R11, desc[UR6][R10.64] ;  /* 0x000000060a0b7981 */ /* 0x000f68000c1e1900 */
[----:B------:R0:W5:Y:S01]  /*1110*/  LDG.E R25, desc[UR6][R4.64] ;  /* 0x0000000604197981 */ /* 0x000162000c1e1900 */
[----:B------:R-:W-:-:S04]  /*1120*/  UIADD3 UR5, UPT, UPT, UR5, 0x28, URZ ;  /* 0x0000002805057890 */ /* 0x000fc8000fffe0ff */
[----:B------:R-:W-:Y:S01]  /*1130*/  UISETP.NE.AND UP0, UPT, UR5, 0x80, UPT ;  /* 0x000000800500788c */ /* 0x000fe2000bf05270 */
[----:B0-----:R-:W-:Y:S01]  /*1140*/  LEA R4, R13, R8, 0x3 ;  /* 0x000000080d047211 */ /* 0x001fe200078e18ff */
[----:B----4-:R-:W-:-:S04]  /*1150*/  FFMA R6, R9, R20, R6 ;  /* 0x0000001409067223 */ /* 0x010fc80000000006 */
[----:B--2---:R-:W-:Y:S01]  /*1160*/  FFMA R7, R7, R28, R6 ;  /* 0x0000001c07077223 */ /* 0x004fe20000000006 */
[----:B------:R-:W-:-:S03]  /*1170*/  LEA R9, R12, R29, 0x3 ;  /* 0x0000001d0c097211 */ /* 0x000fc600078e18ff */
[----:B---3--:R-:W-:-:S04]  /*1180*/  FFMA R22, R22, R23, R7 ;  /* 0x0000001716167223 */ /* 0x008fc80000000007 */
[----:B-----5:R-:W-:-:S04]  /*1190*/  FFMA R21, R21, R27, R22 ;  /* 0x0000001b15157223 */ /* 0x020fc80000000016 */
[----:B------:R-:W-:-:S04]  /*11a0*/  FFMA R21, R26, R25, R21 ;  /* 0x000000191a157223 */ /* 0x000fc80000000015 */
[----:B------:R-:W-:Y:S01]  /*11b0*/  FFMA R5, R18, R11, R21 ;  /* 0x0000000b12057223 */ /* 0x000fe20000000015 */
[----:B------:R-:W-:Y:S06]  /*11c0*/  BRA.U UP0, `(.L_x_63) ;  /* 0xfffffff100ac7547 */ /* 0x000fec000b83ffff */
[----:B------:R-:W-:Y:S01]  /*11d0*/  FADD R2, R5, R2 ;  /* 0x0000000205027221 */ /* 0x000fe20000000000 */
[----:B------:R-:W-:Y:S06]  /*11e0*/  BRA.U !UP1, `(.L_x_64) ;  /* 0xffffffed09d87547 */ /* 0x000fec000b83ffff */
.L_x_62:
[----:B------:R-:W0:Y:S01]  /*11f0*/  LDC.64 R4, c[0x0][0x3a0] ;  /* 0x0000e800ff047b82 */ /* 0x000e220000000a00 */
[----:B------:R-:W-:-:S04]  /*1200*/  IMAD R3, R3, R13, R0 ;  /* 0x0000000d03037224 */ /* 0x000fc800078e0200 */
[----:B0-----:R-:W-:-:S05]  /*1210*/  IMAD.WIDE R4, R3, 0x4, R4 ;  /* 0x0000000403047825 */ /* 0x001fca00078e0204 */
[----:B------:R-:W-:Y:S01]  /*1220*/  STG.E desc[UR6][R4.64], R2 ;  /* 0x0000000204007986 */ /* 0x000fe2000c101906 */
[----:B------:R-:W-:Y:S05]  /*1230*/  EXIT ;  /* 0x000000000000794d */ /* 0x000fea0003800000 */
.L_x_65:
        /* <DEDUP_REMOVED lines=12> */
.L_x_69:


//--------------------- .nv.global.init           --------------------------
	.section	.nv.global.init,"aw",@progbits
.nv.global.init:
	.type		$str,@object
	.size		$str,($str$1 - $str)
$str:
        /*0000*/ 	.byte	0x0a, 0x00
	.type		$str$1,@object
	.size		$str$1,(.L_1 - $str$1)
$str$1:
        /*0002*/ 	.byte	0x25, 0x66, 0x20, 0x00
.L_1:


//--------------------- .nv.shared.reserved.0     --------------------------
	.section	.nv.shared.reserved.0,"aw",@nobits
	.weak		__nv_reservedSMEM_offset_0_alias
	.size		__nv_reservedSMEM_offset_0_alias, 0, 64
	.other		__nv_reservedSMEM_offset_0_alias,@"STO_CUDA_RESERVED_SHARED STV_DEFAULT"
__nv_reservedSMEM_offset_0_alias:
	.zero		0
	.zero		64


//--------------------- .nv.shared._Z21custom_kernel_bak_bakPKfS0_S0_S0_Pfiii --------------------------
	.section	.nv.shared._Z21custom_kernel_bak_bakPKfS0_S0_S0_Pfiii,"aw",@nobits
	.sectionflags	@""
	.align	4
.nv.shared._Z21custom_kernel_bak_bakPKfS0_S0_S0_Pfiii:
	.zero		3072


//--------------------- .nv.shared._Z17custom_kernel_bakPKfS0_S0_S0_Pfiii --------------------------
	.section	.nv.shared._Z17custom_kernel_bakPKfS0_S0_S0_Pfiii,"aw",@nobits
	.sectionflags	@""
	.align	4
.nv.shared._Z17custom_kernel_bakPKfS0_S0_S0_Pfiii:
	.zero		3072


//--------------------- .nv.constant0._Z13custom_kernelPKfS0_S0_S0_Pfiii --------------------------
	.section	.nv.constant0._Z13custom_kernelPKfS0_S0_S0_Pfiii,"a",@progbits
	.sectionflags	@""
	.align	4
.nv.constant0._Z13custom_kernelPKfS0_S0_S0_Pfiii:
	.zero		948


//--------------------- .nv.constant0._Z21custom_kernel_bak_bakPKfS0_S0_S0_Pfiii --------------------------
	.section	.nv.constant0._Z21custom_kernel_bak_bakPKfS0_S0_S0_Pfiii,"a",@progbits
	.sectionflags	@""
	.align	4
.nv.constant0._Z21custom_kernel_bak_bakPKfS0_S0_S0_Pfiii:
	.zero		948


//--------------------- .nv.constant0._Z17custom_kernel_bakPKfS0_S0_S0_Pfiii --------------------------
	.section	.nv.constant0._Z17custom_kernel_bakPKfS0_S0_S0_Pfiii,"a",@progbits
	.sectionflags	@""
	.align	4
.nv.constant0._Z17custom_kernel_bakPKfS0_S0_S0_Pfiii:
	.zero		948


//--------------------- .nv.constant0._Z11mat_mul_refPKfS0_S0_S0_Pfiii --------------------------
	.section	.nv.constant0._Z11mat_mul_refPKfS0_S0_S0_Pfiii,"a",@progbits
	.sectionflags	@""
	.align	4
.nv.constant0._Z11mat_mul_refPKfS0_S0_S0_Pfiii:
	.zero		948


//--------------------- SYMBOLS --------------------------

	.type		.nv.reservedSmem.offset0,@object
	.size		.nv.reservedSmem.offset0,0x4
	.type		.nv.reservedSmem.cap,@object
	.size		.nv.reservedSmem.cap,0x4
	.type		vprintf,@function
